def gluon_tcgen05(
    a_ptr,
    b_ptr,
    c_ptr,
    M,
    N,
    K,
    stride_am,
    stride_bk,
    stride_cm,
    BLOCK_M: gl.constexpr,
    BLOCK_N: gl.constexpr,
    BLOCK_K: gl.constexpr,
    DTYPE: gl.constexpr,
    A_LAYOUT: gl.constexpr,
    B_LAYOUT: gl.constexpr,
    C_LAYOUT: gl.constexpr,
    B_SHAPE: gl.constexpr,
    TMEM_LAYOUT: gl.constexpr,
    TMEM_REG: gl.constexpr,
    TRANS_B: gl.constexpr,
    NUM_BUFFERS: gl.constexpr,
):
    a_desc = tma.make_tensor_descriptor(
        a_ptr, [M, K], [stride_am, 1], [BLOCK_M, BLOCK_K], A_LAYOUT
    )
    b_desc = tma.make_tensor_descriptor(
        b_ptr,
        [N, K] if TRANS_B else [K, N],
        [stride_bk, 1],
        B_SHAPE,
        B_LAYOUT,
    )
    c_desc = tma.make_tensor_descriptor(
        c_ptr, [M, N], [stride_cm, 1], [BLOCK_M, BLOCK_N], C_LAYOUT
    )

    a_bufs = gl.allocate_shared_memory(
        DTYPE, [NUM_BUFFERS, BLOCK_M, BLOCK_K], A_LAYOUT
    )
    b_bufs = gl.allocate_shared_memory(DTYPE, [NUM_BUFFERS] + B_SHAPE, B_LAYOUT)

    pid_m = gl.program_id(0)
    pid_n = gl.program_id(1)
    off_m = pid_m * BLOCK_M
    off_n = pid_n * BLOCK_N

    tma_bars = gl.allocate_shared_memory(
        gl.int64, [NUM_BUFFERS, 1], mbarrier.MBarrierLayout()
    )
    mma_bars = gl.allocate_shared_memory(
        gl.int64, [NUM_BUFFERS, 1], mbarrier.MBarrierLayout()
    )
    for i in gl.static_range(NUM_BUFFERS):
        mbarrier.init(tma_bars.index(i), count=1)
        mbarrier.init(mma_bars.index(i), count=1)

    acc_tmem = allocate_tensor_memory(gl.float32, [BLOCK_M, BLOCK_N], TMEM_LAYOUT)
    idx = 0
    phase = 0
    use_acc = False
    for k in range(0, K, BLOCK_K):
        a = a_bufs.index(idx)
        b = b_bufs.index(idx)
        tma_bar = tma_bars.index(idx)
        mma_bar = mma_bars.index(idx)
        mbarrier.expect(
            tma_bar, a_desc.block_type.nbytes + b_desc.block_type.nbytes
        )
        tma.async_copy_global_to_shared(a_desc, [off_m, k], tma_bar, a)
        tma.async_copy_global_to_shared(
            b_desc, [off_n, k] if TRANS_B else [k, off_n], tma_bar, b
        )
        mbarrier.wait(tma_bar, phase=phase)

        if TRANS_B:
            b = b.permute((1, 0))
        tcgen05_mma(a, b, acc_tmem, use_acc=use_acc)
        tcgen05_commit(mma_bar)
        mbarrier.wait(mma_bar, phase=phase)
        use_acc = True

        idx += 1
        if idx == NUM_BUFFERS:
            idx = 0
            phase ^= 1

    for i in gl.static_range(NUM_BUFFERS):
        mbarrier.invalidate(tma_bars.index(i))
        mbarrier.invalidate(mma_bars.index(i))

    acc = acc_tmem.load(TMEM_REG)
    c_smem = gl.allocate_shared_memory(DTYPE, [BLOCK_M, BLOCK_N], C_LAYOUT)
    c_smem.store(acc.to(DTYPE))
    fence_async_shared()
    tma.async_copy_shared_to_global(c_desc, [off_m, off_n], c_smem)
    tma.store_wait(pendings=0)

# config = {"BLOCK_K": 128, "BLOCK_M": 64, "BLOCK_N": 256, "arch": "sm_100", "dtype": "bf16", "num_buffers": 3, "num_warps": 8, "trans_b": 1}
# arch = sm_100


// ===== COMPILED SASS (sm_100a) =====

	.target	sm_100a

	.elftype	@"ET_EXEC"


//--------------------- .note.nv.tkinfo           --------------------------
	.section	.note.nv.tkinfo,"",@"SHT_NOTE"
	.sectionflags	@"SHF_NOTE_NV_TKINFO"
	.tkinfo
        /*0018*/ 	.word	0x00000081
        /*0030*/ 	.string	""
        /*0030*/ 	.string	"ptxas-blackwell"
        /*0030*/ 	.string	"Cuda compilation tools, release 12.9, V12.9.86"
        /*0030*/ 	.string	"Build cuda_12.9.r12.9/compiler.36037853_0"
        /*0030*/ 	.string	"-v  -suppress-debug-info  -lineinfo  -arch sm_100a "



//--------------------- .note.nv.cuver            --------------------------
	.section	.note.nv.cuver,"",@"SHT_NOTE"
	.sectionflags	@"SHF_NOTE_NV_CUVER"
        /*0018*/ 	.short	0x0001
        /*001a*/ 	.short	0x0064
        /*001c*/ 	.short	0x0001
        /*001e*/ 	.short	0x0000
        /*0020*/ 	.short	0x0001
        /*0022*/ 	.short	0x0000


//--------------------- .nv.info                  --------------------------
	.section	.nv.info,"",@"SHT_CUDA_INFO"
	.align	4


	//----- nvinfo : EIATTR_REGCOUNT
	.align		4
        /*0000*/ 	.byte	0x04, 0x2f
        /*0002*/ 	.short	(.L_4 - .L_3)
	.align		4
.L_3:
        /*0004*/ 	.word	index@(gluon_tcgen05)
        /*0008*/ 	.word	0x00000047


	//----- nvinfo : EIATTR_FRAME_SIZE
	.align		4
.L_4:
        /*000c*/ 	.byte	0x04, 0x11
        /*000e*/ 	.short	(.L_6 - .L_5)
	.align		4
.L_5:
        /*0010*/ 	.word	index@($__internal_2_$__cuda_sm10x_tcgen05_guardrail_trap_unallocated_columns_being_dealloced)
        /*0014*/ 	.word	0x00000000


	//----- nvinfo : EIATTR_FRAME_SIZE
	.align		4
.L_6:
        /*0018*/ 	.byte	0x04, 0x11
        /*001a*/ 	.short	(.L_8 - .L_7)
	.align		4
.L_7:
        /*001c*/ 	.word	index@($__internal_1_$__cuda_sm10x_tcgen05_guardrail_trap_phase_invalid_during_alloc)
        /*0020*/ 	.word	0x00000000


	//----- nvinfo : EIATTR_FRAME_SIZE
	.align		4
.L_8:
        /*0024*/ 	.byte	0x04, 0x11
        /*0026*/ 	.short	(.L_10 - .L_9)
	.align		4
.L_9:
        /*0028*/ 	.word	index@($__internal_0_$__cuda_sm10x_tcgen05_guardrail_trap_col_being_dealloced_not_returned_by_alloc)
        /*002c*/ 	.word	0x00000000


	//----- nvinfo : EIATTR_FRAME_SIZE
	.align		4
.L_10:
        /*0030*/ 	.byte	0x04, 0x11
        /*0032*/ 	.short	(.L_12 - .L_11)
	.align		4
.L_11:
        /*0034*/ 	.word	index@(gluon_tcgen05)
        /*0038*/ 	.word	0x00000000


	//----- nvinfo : EIATTR_MIN_STACK_SIZE
	.align		4
.L_12:
        /*003c*/ 	.byte	0x04, 0x12
        /*003e*/ 	.short	(.L_14 - .L_13)
	.align		4
.L_13:
        /*0040*/ 	.word	index@(gluon_tcgen05)
        /*0044*/ 	.word	0x00000000
.L_14:


//--------------------- .nv.info.gluon_tcgen05    --------------------------
	.section	.nv.info.gluon_tcgen05,"",@"SHT_CUDA_INFO"
	.sectionflags	@""
	.align	4


	//----- nvinfo : EIATTR_CUDA_API_VERSION
	.align		4
        /*0000*/ 	.byte	0x04, 0x37
        /*0002*/ 	.short	(.L_16 - .L_15)
.L_15:
        /*0004*/ 	.word	0x00000081


	//----- nvinfo : EIATTR_KPARAM_INFO
	.align		4
.L_16:
        /*0008*/ 	.byte	0x04, 0x17
        /*000a*/ 	.short	(.L_18 - .L_17)
.L_17:
        /*000c*/ 	.word	0x00000000
        /*0010*/ 	.short	0x000a
        /*0012*/ 	.short	0x0048
        /*0014*/ 	.byte	0x00, 0xf4, 0x21, 0x00


	//----- nvinfo : EIATTR_KPARAM_INFO
	.align		4
.L_18:
        /*0018*/ 	.byte	0x04, 0x17
        /*001a*/ 	.short	(.L_20 - .L_19)
.L_19:
        /*001c*/ 	.word	0x00000000
        /*0020*/ 	.short	0x0009
        /*0022*/ 	.short	0x0040
        /*0024*/ 	.byte	0x00, 0xf4, 0x21, 0x00


	//----- nvinfo : EIATTR_KPARAM_INFO
	.align		4
.L_20:
        /*0028*/ 	.byte	0x04, 0x17
        /*002a*/ 	.short	(.L_22 - .L_21)
.L_21:
        /*002c*/ 	.word	0x00000000
        /*0030*/ 	.short	0x0008
        /*0032*/ 	.short	0x0038
        /*0034*/ 	.byte	0x00, 0xf0, 0x21, 0x00


	//----- nvinfo : EIATTR_KPARAM_INFO
	.align		4
.L_22:
        /*0038*/ 	.byte	0x04, 0x17
        /*003a*/ 	.short	(.L_24 - .L_23)
.L_23:
        /*003c*/ 	.word	0x00000000
        /*0040*/ 	.short	0x0007
        /*0042*/ 	.short	0x0030
        /*0044*/ 	.byte	0x00, 0xf0, 0x21, 0x00


	//----- nvinfo : EIATTR_KPARAM_INFO
	.align		4
.L_24:
        /*0048*/ 	.byte	0x04, 0x17
        /*004a*/ 	.short	(.L_26 - .L_25)
.L_25:
        /*004c*/ 	.word	0x00000000
        /*0050*/ 	.short	0x0006
        /*0052*/ 	.short	0x0028
        /*0054*/ 	.byte	0x00, 0xf0, 0x21, 0x00


	//----- nvinfo : EIATTR_KPARAM_INFO
	.align		4
.L_26:
        /*0058*/ 	.byte	0x04, 0x17
        /*005a*/ 	.short	(.L_28 - .L_27)
.L_27:
        /*005c*/ 	.word	0x00000000
        /*0060*/ 	.short	0x0005
        /*0062*/ 	.short	0x0020
        /*0064*/ 	.byte	0x00, 0xf0, 0x11, 0x00


	//----- nvinfo : EIATTR_KPARAM_INFO
	.align		4
.L_28:
        /*0068*/ 	.byte	0x04, 0x17
        /*006a*/ 	.short	(.L_30 - .L_29)
.L_29:
        /*006c*/ 	.word	0x00000000
        /*0070*/ 	.short	0x0004
        /*0072*/ 	.short	0x001c
        /*0074*/ 	.byte	0x00, 0xf0, 0x11, 0x00


	//----- nvinfo : EIATTR_KPARAM_INFO
	.align		4
.L_30:
        /*0078*/ 	.byte	0x04, 0x17
        /*007a*/ 	.short	(.L_32 - .L_31)
.L_31:
        /*007c*/ 	.word	0x00000000
        /*0080*/ 	.short	0x0003
        /*0082*/ 	.short	0x0018
        /*0084*/ 	.byte	0x00, 0xf0, 0x11, 0x00


	//----- nvinfo : EIATTR_KPARAM_INFO
	.align		4
.L_32:
        /*0088*/ 	.byte	0x04, 0x17
        /*008a*/ 	.short	(.L_34 - .L_33)
.L_33:
        /*008c*/ 	.word	0x00000000
        /*0090*/ 	.short	0x0002
        /*0092*/ 	.short	0x0010
        /*0094*/ 	.byte	0x00, 0xf4, 0x21, 0x00


	//----- nvinfo : EIATTR_KPARAM_INFO
	.align		4
.L_34:
        /*0098*/ 	.byte	0x04, 0x17
        /*009a*/ 	.short	(.L_36 - .L_35)
.L_35:
        /*009c*/ 	.word	0x00000000
        /*00a0*/ 	.short	0x0001
        /*00a2*/ 	.short	0x0008
        /*00a4*/ 	.byte	0x00, 0xf4, 0x21, 0x00


	//----- nvinfo : EIATTR_KPARAM_INFO
	.align		4
.L_36:
        /*00a8*/ 	.byte	0x04, 0x17
        /*00aa*/ 	.short	(.L_38 - .L_37)
.L_37:
        /*00ac*/ 	.word	0x00000000
        /*00b0*/ 	.short	0x0000
        /*00b2*/ 	.short	0x0000
        /*00b4*/ 	.byte	0x00, 0xf4, 0x21, 0x00


	//----- nvinfo : EIATTR_AT_ENTRY_FRAGMENTS
	.align		4
.L_38:
        /*00b8*/ 	.byte	0x04, 0x4f
        /*00ba*/ 	.short	(.L_40 - .L_39)


	//   ....[0]....
.L_39:
        /*00bc*/ 	.word	0x00000004


	//----- nvinfo : EIATTR_RESERVED_SMEM_USED
	.align		4
.L_40:
        /*00c0*/ 	.byte	0x01, 0x41
	.zero		2


	//----- nvinfo : EIATTR_SPARSE_MMA_MASK
	.align		4
        /*00c4*/ 	.byte	0x03, 0x50
        /*00c6*/ 	.short	0x0000


	//----- nvinfo : EIATTR_TCGEN05_1CTA_USED
	.align		4
        /*00c8*/ 	.byte	0x01, 0x51
	.zero		2


	//----- nvinfo : EIATTR_MAXREG_COUNT
	.align		4
        /*00cc*/ 	.byte	0x03, 0x1b
        /*00ce*/ 	.short	0x00ff


	//----- nvinfo : EIATTR_NUM_BARRIERS
	.align		4
        /*00d0*/ 	.byte	0x02, 0x4c
        /*00d2*/ 	.byte	0x01
	.zero		1


	//----- nvinfo : EIATTR_INT_WARP_WIDE_INSTR_OFFSETS
	.align		4
        /*00d4*/ 	.byte	0x04, 0x31
        /*00d6*/ 	.short	(.L_42 - .L_41)


	//   ....[0]....
.L_41:
        /*00d8*/ 	.word	0x00001750


	//   ....[1]....
        /*00dc*/ 	.word	0x00001770


	//   ....[2]....
        /*00e0*/ 	.word	0x000017f0


	//   ....[3]....
        /*00e4*/ 	.word	0x00001b00


	//   ....[4]....
        /*00e8*/ 	.word	0x00001b10


	//   ....[5]....
        /*00ec*/ 	.word	0x00001b60


	//   ....[6]....
        /*00f0*/ 	.word	0x00001b70


	//   ....[7]....
        /*00f4*/ 	.word	0x00001f90


	//   ....[8]....
        /*00f8*/ 	.word	0x00001fa0


	//   ....[9]....
        /*00fc*/ 	.word	0x00002120


	//   ....[10]....
        /*0100*/ 	.word	0x00002170


	//   ....[11]....
        /*0104*/ 	.word	0x000021a0


	//   ....[12]....
        /*0108*/ 	.word	0x000021d0


	//   ....[13]....
        /*010c*/ 	.word	0x00002690


	//   ....[14]....
        /*0110*/ 	.word	0x000026a0


	//   ....[15]....
        /*0114*/ 	.word	0x00002a20


	//   ....[16]....
        /*0118*/ 	.word	0x00002a30


	//   ....[17]....
        /*011c*/ 	.word	0x00002f20


	//   ....[18]....
        /*0120*/ 	.word	0x00002f70


	//----- nvinfo : EIATTR_COOP_GROUP_MASK_REGIDS
	.align		4
.L_42:
        /*0124*/ 	.byte	0x04, 0x29
        /*0126*/ 	.short	(.L_44 - .L_43)


	//   ....[0]....
.L_43:
        /*0128*/ 	.word	0xffffffff


	//   ....[1]....
        /*012c*/ 	.word	0xffffffff


	//   ....[2]....
        /*0130*/ 	.word	0xffffffff


	//   ....[3]....
        /*0134*/ 	.word	0xffffffff


	//   ....[4]....
        /*0138*/ 	.word	0xffffffff


	//   ....[5]....
        /*013c*/ 	.word	0xffffffff


	//   ....[6]....
        /*0140*/ 	.word	0xffffffff


	//   ....[7]....
        /*0144*/ 	.word	0xffffffff


	//   ....[8]....
        /*0148*/ 	.word	0xffffffff


	//   ....[9]....
        /*014c*/ 	.word	0xffffffff


	//----- nvinfo : EIATTR_COOP_GROUP_INSTR_OFFSETS
	.align		4
.L_44:
        /*0150*/ 	.byte	0x04, 0x28
        /*0152*/ 	.short	(.L_46 - .L_45)


	//   ....[0]....
.L_45:
        /*0154*/ 	.word	0x00000050


	//   ....[1]....
        /*0158*/ 	.word	0x00000310


	//   ....[2]....
        /*015c*/ 	.word	0x00000500


	//   ....[3]....
        /*0160*/ 	.word	0x000009a0


	//   ....[4]....
        /*0164*/ 	.word	0x00000ae0


	//   ....[5]....
        /*0168*/ 	.word	0x00000fe0


	//   ....[6]....
        /*016c*/ 	.word	0x00001120


	//   ....[7]....
        /*0170*/ 	.word	0x00001610


	//   ....[8]....
        /*0174*/ 	.word	0x00002db0


	//   ....[9]....
        /*0178*/ 	.word	0x00003020


	//----- nvinfo : EIATTR_VRC_CTA_INIT_COUNT
	.align		4
.L_46:
        /*017c*/ 	.byte	0x02, 0x4a
        /*017e*/ 	.byte	0x80
	.zero		1


	//----- nvinfo : EIATTR_MBARRIER_INSTR_OFFSETS
	.align		4
        /*0180*/ 	.byte	0x04, 0x39
        /*0182*/ 	.short	(.L_48 - .L_47)


	//   ....[0]....
.L_47:
        /*0184*/ 	.word	0x00001810
        /*0188*/ 	.word	0x000000ff
        /*018c*/ 	.word	0x0003c000
        /*0190*/ 	.short	0x0100
        /*0192*/ 	.byte	0x0b
	.zero		1


	//   ....[1]....
        /*0194*/ 	.word	0x00001820
        /*0198*/ 	.word	0x000000ff
        /*019c*/ 	.word	0x0003c020
        /*01a0*/ 	.short	0x0100
        /*01a2*/ 	.byte	0x0b
	.zero		1


	//   ....[2]....
        /*01a4*/ 	.word	0x000018d0
        /*01a8*/ 	.word	0x000000ff
        /*01ac*/ 	.word	0x0003c008
        /*01b0*/ 	.short	0x0100
        /*01b2*/ 	.byte	0x0b
	.zero		1


	//   ....[3]....
        /*01b4*/ 	.word	0x000018e0
        /*01b8*/ 	.word	0x000000ff
        /*01bc*/ 	.word	0x0003c028
        /*01c0*/ 	.short	0x0100
        /*01c2*/ 	.byte	0x0b
	.zero		1


	//   ....[4]....
        /*01c4*/ 	.word	0x000019f0
        /*01c8*/ 	.word	0x000000ff
        /*01cc*/ 	.word	0x0003c010
        /*01d0*/ 	.short	0x0100
        /*01d2*/ 	.byte	0x0b
	.zero		1


	//   ....[5]....
        /*01d4*/ 	.word	0x00001a00
        /*01d8*/ 	.word	0x000000ff
        /*01dc*/ 	.word	0x0003c030
        /*01e0*/ 	.short	0x0100
        /*01e2*/ 	.byte	0x0b
	.zero		1


	//   ....[6]....
        /*01e4*/ 	.word	0x00001c00
        /*01e8*/ 	.word	0x000000ff
        /*01ec*/ 	.word	0x0003c000
        /*01f0*/ 	.short	0x010a
        /*01f2*/ 	.byte	0x0b
	.zero		1


	//   ....[7]....
        /*01f4*/ 	.word	0x00001ff0
        /*01f8*/ 	.word	0x000000ff
        /*01fc*/ 	.word	0x0003c020
        /*0200*/ 	.short	0x010a
        /*0202*/ 	.byte	0x0b
	.zero		1


	//   ....[8]....
        /*0204*/ 	.word	0x00002250
        /*0208*/ 	.word	0x000000ff
        /*020c*/ 	.word	0x0003c000
        /*0210*/ 	.short	0x010a
        /*0212*/ 	.byte	0x2a
	.zero		1


	//   ....[9]....
        /*0214*/ 	.word	0x000026e0
        /*0218*/ 	.word	0x000000ff
        /*021c*/ 	.word	0x0003c020
        /*0220*/ 	.short	0x010a
        /*0222*/ 	.byte	0x2a
	.zero		1


	//   ....[10]....
        /*0224*/ 	.word	0x000027b0
        /*0228*/ 	.word	0x000000ff
        /*022c*/ 	.word	0x0003c000
        /*0230*/ 	.short	0x0108
        /*0232*/ 	.byte	0x0b
	.zero		1


	//   ....[11]....
        /*0234*/ 	.word	0x000027c0
        /*0238*/ 	.word	0x000000ff
        /*023c*/ 	.word	0x0003c020
        /*0240*/ 	.short	0x0108
        /*0242*/ 	.byte	0x0b
	.zero		1


	//   ....[12]....
        /*0244*/ 	.word	0x00002810
        /*0248*/ 	.word	0x000000ff
        /*024c*/ 	.word	0x0003c008
        /*0250*/ 	.short	0x0108
        /*0252*/ 	.byte	0x0b
	.zero		1


	//   ....[13]....
        /*0254*/ 	.word	0x00002820
        /*0258*/ 	.word	0x000000ff
        /*025c*/ 	.word	0x0003c028
        /*0260*/ 	.short	0x0108
        /*0262*/ 	.byte	0x0b
	.zero		1


	//   ....[14]....
        /*0264*/ 	.word	0x00002870
        /*0268*/ 	.word	0x000000ff
        /*026c*/ 	.word	0x0003c010
        /*0270*/ 	.short	0x0108
        /*0272*/ 	.byte	0x0b
	.zero		1


	//   ....[15]....
        /*0274*/ 	.word	0x00002880
        /*0278*/ 	.word	0x000000ff
        /*027c*/ 	.word	0x0003c030
        /*0280*/ 	.short	0x0108
        /*0282*/ 	.byte	0x0b
	.zero		1


	//   ....[16]....
        /*0284*/ 	.word	0x00003040
        /*0288*/ 	.word	0x000000ff
        /*028c*/ 	.word	0x0003c000
        /*0290*/ 	.short	0x010a
        /*0292*/ 	.byte	0x0b
	.zero		1


	//   ....[17]....
        /*0294*/ 	.word	0x00003070
        /*0298*/ 	.word	0x000000ff
        /*029c*/ 	.word	0x0003c020
        /*02a0*/ 	.short	0x010a
        /*02a2*/ 	.byte	0x0b
	.zero		1


	//   ....[18]....
        /*02a4*/ 	.word	0x000030a0
        /*02a8*/ 	.word	0x000000ff
        /*02ac*/ 	.word	0x0003c000
        /*02b0*/ 	.short	0x010a
        /*02b2*/ 	.byte	0x2a
	.zero		1


	//   ....[19]....
        /*02b4*/ 	.word	0x000030d0
        /*02b8*/ 	.word	0x000000ff
        /*02bc*/ 	.word	0x0003c020
        /*02c0*/ 	.short	0x010a
        /*02c2*/ 	.byte	0x2a
	.zero		1


	//----- nvinfo : EIATTR_NUM_MBARRIERS
	.align		4
.L_48:
        /*02c4*/ 	.byte	0x03, 0x38
        /*02c6*/ 	.short	0x0006


	//----- nvinfo : EIATTR_EXIT_INSTR_OFFSETS
	.align		4
        /*02c8*/ 	.byte	0x04, 0x1c
        /*02ca*/ 	.short	(.L_50 - .L_49)


	//   ....[0]....
.L_49:
        /*02cc*/ 	.word	0x00003030


	//----- nvinfo : EIATTR_REQNTID
	.align		4
.L_50:
        /*02d0*/ 	.byte	0x04, 0x10
        /*02d2*/ 	.short	(.L_52 - .L_51)
.L_51:
        /*02d4*/ 	.word	0x00000100
        /*02d8*/ 	.word	0x00000001
        /*02dc*/ 	.word	0x00000001


	//----- nvinfo : EIATTR_CRS_STACK_SIZE
	.align		4
.L_52:
        /*02e0*/ 	.byte	0x04, 0x1e
        /*02e2*/ 	.short	(.L_54 - .L_53)
.L_53:
        /*02e4*/ 	.word	0x00000000


	//----- nvinfo : EIATTR_CBANK_PARAM_SIZE
	.align		4
.L_54:
        /*02e8*/ 	.byte	0x03, 0x19
        /*02ea*/ 	.short	0x0050


	//----- nvinfo : EIATTR_PARAM_CBANK
	.align		4
        /*02ec*/ 	.byte	0x04, 0x0a
        /*02ee*/ 	.short	(.L_56 - .L_55)
	.align		4
.L_55:
        /*02f0*/ 	.word	index@(.nv.constant0.gluon_tcgen05)
        /*02f4*/ 	.short	0x0380
        /*02f6*/ 	.short	0x0050


	//----- nvinfo : EIATTR_SW_WAR
	.align		4
.L_56:
        /*02f8*/ 	.byte	0x04, 0x36
        /*02fa*/ 	.short	(.L_58 - .L_57)
.L_57:
        /*02fc*/ 	.word	0x00000008
.L_58:


//--------------------- .nv.compat                --------------------------
	.section	.nv.compat,"",@"SHT_CUDA_COMPAT_INFO"
	.align	4
        /*0000*/ 	.byte	0x02, 0x02, 0x02, 0x00, 0x02, 0x05, 0x05, 0x00, 0x02, 0x03, 0x03, 0x00, 0x02, 0x06, 0x01, 0x00


//--------------------- .nv.callgraph             --------------------------
	.section	.nv.callgraph,"",@"SHT_CUDA_CALLGRAPH"
	.align	4
	.sectionentsize	8
	.align		4
        /*0000*/ 	.word	0x00000000
	.align		4
        /*0004*/ 	.word	0xffffffff
	.align		4
        /*0008*/ 	.word	0x00000000
	.align		4
        /*000c*/ 	.word	0xfffffffe
	.align		4
        /*0010*/ 	.word	0x00000000
	.align		4
        /*0014*/ 	.word	0xfffffffd
	.align		4
        /*0018*/ 	.word	0x00000000
	.align		4
        /*001c*/ 	.word	0xfffffffc


//--------------------- .text.gluon_tcgen05       --------------------------
	.section	.text.gluon_tcgen05,"ax",@progbits
	.align	128
        .global         gluon_tcgen05
        .type           gluon_tcgen05,@function
        .size           gluon_tcgen05,(.L_x_81 - gluon_tcgen05)
        .other          gluon_tcgen05,@"STO_CUDA_ENTRY STV_DEFAULT"
gluon_tcgen05:
.text.gluon_tcgen05:
[----:B------:R-:W1:Y:S01]  /*0000*/  LDC R1, c[0x0][0x37c] ;  /* 0x0000df00ff017b82 */ /* 0x000e620000000800 */
[----:B------:R-:W2:Y:S02]  /*0010*/  S2R R0, SR_TID.X ;  /* 0x0000000000007919 */ /* 0x000ea40000002100 */
[----:B--2---:R-:W-:-:S13]  /*0020*/  ISETP.GE.U32.AND P2, PT, R0, 0x20, PT ;  /* 0x000000200000780c */ /* 0x004fda0003f46070 */
[----:B------:R-:W-:Y:S05]  /*0030*/  @P2 BRA `(.L_x_0) ;  /* 0x0000000000b82947 */ /* 0x000fea0003800000 */
[----:B------:R-:W2:Y:S01]  /*0040*/  S2UR UR6, SR_CgaCtaId ;  /* 0x00000000000679c3 */ /* 0x000ea20000008800 */
[----:B------:R-:W-:Y:S01]  /*0050*/  NOP ;  /* 0x0000000000007918 */ /* 0x000fe20000000000 */
[----:B------:R-:W-:Y:S02]  /*0060*/  UMOV UR4, 0x40 ;  /* 0x0000004000047882 */ /* 0x000fe40000000000 */
[----:B--2---:R-:W-:-:S09]  /*0070*/  ULEA UR4, UR6, UR4, 0x18 ;  /* 0x0000000406047291 */ /* 0x004fd2000f8ec0ff */
[----:B------:R-:W2:Y:S01]  /*0080*/  LDS.U8 R2, [UR4] ;  /* 0x00000004ff027984 */ /* 0x000ea20008000000 */
[----:B------:R-:W-:Y:S02]  /*0090*/  UMOV UR4, 0x400 ;  /* 0x0000040000047882 */ /* 0x000fe40000000000 */
[----:B------:R-:W-:Y:S01]  /*00a0*/  ULEA UR4, UR6, UR4, 0x18 ;  /* 0x0000000406047291 */ /* 0x000fe2000f8ec0ff */
[----:B--2---:R-:W-:-:S13]  /*00b0*/  ISETP.NE.AND P0, PT, R2, RZ, PT ;  /* 0x000000ff0200720c */ /* 0x004fda0003f05270 */
[----:B------:R-:W-:Y:S05]  /*00c0*/  @P0 BRA `(.L_x_1) ;  /* 0x00000000007c0947 */ /* 0x000fea0003800000 */
[----:B------:R-:W-:-:S13]  /*00d0*/  ELECT P0, URZ, PT ;  /* 0x0000000000ff782f */ /* 0x000fda0003800000 */
[----:B------:R-:W-:Y:S05]  /*00e0*/  @!P0 BRA `(.L_x_2) ;  /* 0x0000000000848947 */ /* 0x000fea0003800000 */
[----:B------:R-:W-:Y:S01]  /*00f0*/  UMOV UR5, 0x8 ;  /* 0x0000000800057882 */ /* 0x000fe20000000000 */
[----:B------:R-:W-:Y:S02]  /*0100*/  IMAD.MOV.U32 R5, RZ, RZ, 0x1 ;  /* 0x00000001ff057424 */ /* 0x000fe400078e00ff */
[----:B------:R-:W-:Y:S02]  /*0110*/  IMAD.MOV.U32 R3, RZ, RZ, 0xff ;  /* 0x000000ffff037424 */ /* 0x000fe400078e00ff */
[----:B------:R-:W-:Y:S04]  /*0120*/  DEPBAR.LE SB2, 0x36 ;  /* 0x0000ad800000791a */ /* 0x000fe80000000000 */
[----:B------:R-:W2:Y:S02]  /*0130*/  UTCATOMSWS.FIND_AND_SET.ALIGN UP0, UR5, UR5 ;  /* 0x00000005000575e3 */ /* 0x000ea40008000800 */
[----:B--2---:R-:W-:-:S04]  /*0140*/  PLOP3.LUT P0, PT, PT, PT, UP0, 0x80, 0x8 ;  /* 0x000000000008781c */ /* 0x004fc80003f0f008 */
[----:B------:R-:W-:-:S04]  /*0150*/  SEL R2, RZ, 0xffffffff, !P0 ;  /* 0xffffffffff027807 */ /* 0x000fc80004000000 */
[----:B------:R-:W-:Y:S01]  /*0160*/  ISETP.NE.AND P0, PT, R2, RZ, PT ;  /* 0x000000ff0200720c */ /* 0x000fe20003f05270 */
[----:B------:R-:W-:-:S12]  /*0170*/  IMAD.U32 R2, RZ, RZ, UR5 ;  /* 0x00000005ff027e24 */ /* 0x000fd8000f8e00ff */
[----:B------:R-:W-:Y:S05]  /*0180*/  @P0 BRA `(.L_x_3) ;  /* 0x0000000000240947 */ /* 0x000fea0003800000 */
.L_x_4:
[----:B------:R-:W-:Y:S05]  /*0190*/  NANOSLEEP 0x64 ;  /* 0x000000640000795d */ /* 0x000fea0003800000 */
[----:B------:R-:W-:-:S05]  /*01a0*/  UMOV UR5, 0x8 ;  /* 0x0000000800057882 */ /* 0x000fca0000000000 */
[----:B------:R-:W-:Y:S04]  /*01b0*/  DEPBAR.LE SB2, 0x36 ;  /* 0x0000ad800000791a */ /* 0x000fe80000000000 */
[----:B------:R-:W2:Y:S02]  /*01c0*/  UTCATOMSWS.FIND_AND_SET.ALIGN UP0, UR5, UR5 ;  /* 0x00000005000575e3 */ /* 0x000ea40008000800 */
[----:B--2---:R-:W-:-:S04]  /*01d0*/  PLOP3.LUT P0, PT, PT, PT, UP0, 0x80, 0x8 ;  /* 0x000000000008781c */ /* 0x004fc80003f0f008 */
[----:B------:R-:W-:-:S04]  /*01e0*/  SEL R2, RZ, 0xffffffff, !P0 ;  /* 0xffffffffff027807 */ /* 0x000fc80004000000 */
[----:B------:R-:W-:Y:S01]  /*01f0*/  ISETP.NE.AND P0, PT, R2, RZ, PT ;  /* 0x000000ff0200720c */ /* 0x000fe20003f05270 */
[----:B------:R-:W-:-:S12]  /*0200*/  IMAD.U32 R2, RZ, RZ, UR5 ;  /* 0x00000005ff027e24 */ /* 0x000fd8000f8e00ff */
[----:B------:R-:W-:Y:S05]  /*0210*/  @!P0 BRA `(.L_x_4) ;  /* 0xfffffffc00dc8947 */ /* 0x000fea000383ffff */
.L_x_3:
[C---:B------:R-:W-:Y:S01]  /*0220*/  VIADD R4, R2.reuse, 0x10 ;  /* 0x0000001002047836 */ /* 0x040fe20000000000 */
[----:B------:R-:W-:Y:S01]  /*0230*/  UMOV UR5, 0x50 ;  /* 0x0000005000057882 */ /* 0x000fe20000000000 */
[----:B------:R-:W-:Y:S01]  /*0240*/  SHF.L.U32 R3, R3, R2, RZ ;  /* 0x0000000203037219 */ /* 0x000fe200000006ff */
[----:B------:R-:W-:Y:S01]  /*0250*/  ULEA UR5, UR6, UR5, 0x18 ;  /* 0x0000000506057291 */ /* 0x000fe2000f8ec0ff */
[----:B------:R-:W-:Y:S01]  /*0260*/  IMAD.SHL.U32 R2, R2, 0x20, RZ ;  /* 0x0000002002027824 */ /* 0x000fe200078e00ff */
[----:B------:R-:W-:-:S04]  /*0270*/  SHF.L.U32 R4, R5, R4, RZ ;  /* 0x0000000405047219 */ /* 0x000fc800000006ff */
[----:B------:R-:W-:-:S05]  /*0280*/  LOP3.LUT R3, R4, R3, RZ, 0xfc, !PT ;  /* 0x0000000304037212 */ /* 0x000fca00078efcff */
[----:B------:R2:W-:Y:S04]  /*0290*/  ATOMS.OR RZ, [UR5], R3 ;  /* 0x00000003ffff798c */ /* 0x0005e8000b000005 */
[----:B------:R2:W-:Y:S01]  /*02a0*/  STS [UR4], R2 ;  /* 0x00000002ff007988 */ /* 0x0005e20008000804 */
[----:B------:R-:W-:Y:S05]  /*02b0*/  BRA `(.L_x_2) ;  /* 0x0000000000107947 */ /* 0x000fea0003800000 */
.L_x_1:
[----:B------:R-:W-:Y:S01]  /*02c0*/  IMAD.MOV.U32 R3, RZ, RZ, -0x1 ;  /* 0xffffffffff037424 */ /* 0x000fe200078e00ff */
[----:B------:R-:W-:-:S04]  /*02d0*/  MOV R2, 0x300 ;  /* 0x0000030000027802 */ /* 0x000fc80000000f00 */
[----:B------:R2:W-:Y:S03]  /*02e0*/  STS [UR4], R3 ;  /* 0x00000003ff007988 */ /* 0x0005e60008000804 */
[----:B-12---:R-:W-:Y:S05]  /*02f0*/  CALL.REL.NOINC `($__internal_1_$__cuda_sm10x_tcgen05_guardrail_trap_phase_invalid_during_alloc) ;  /* 0x0000002c008c7944 */ /* 0x006fea0003c00000 */
.L_x_2:
[----:B------:R-:W-:Y:S05]  /*0300*/  WARPSYNC.ALL ;  /* 0x0000000000007948 */ /* 0x000fea0003800000 */
[----:B------:R-:W-:Y:S01]  /*0310*/  NOP ;  /* 0x0000000000007918 */ /* 0x000fe20000000000 */
.L_x_0:
[----:B------:R-:W3:Y:S08]  /*0320*/  S2UR UR4, SR_CgaCtaId ;  /* 0x00000000000479c3 */ /* 0x000ef00000008800 */
[----:B------:R-:W-:Y:S01]  /*0330*/  BAR.SYNC.DEFER_BLOCKING 0x0 ;  /* 0x0000000000007b1d */ /* 0x000fe20000010000 */
[----:B------:R-:W-:-:S05]  /*0340*/  LOP3.LUT R68, R0, 0xff, RZ, 0xc0, !PT ;  /* 0x000000ff00447812 */ /* 0x000fca00078ec0ff */
[----:B------:R-:W-:Y:S02]  /*0350*/  UMOV UR11, 0x400 ;  /* 0x00000400000b7882 */ /* 0x000fe40000000000 */
[----:B------:R-:W4:Y:S08]  /*0360*/  LDC R4, c[0x0][0x398] ;  /* 0x0000e600ff047b82 */ /* 0x000f300000000800 */
[----:B------:R-:W5:Y:S01]  /*0370*/  LDC R10, c[0x0][0x3a0] ;  /* 0x0000e800ff0a7b82 */ /* 0x000f620000000800 */
[----:B---3--:R-:W-:-:S07]  /*0380*/  ULEA UR11, UR4, UR11, 0x18 ;  /* 0x0000000b040b7291 */ /* 0x008fce000f8ec0ff */
[----:B------:R-:W3:Y:S02]  /*0390*/  S2UR UR7, SR_CTAID.Y ;  /* 0x00000000000779c3 */ /* 0x000ee40000002600 */
[----:B--2---:R-:W2:Y:S06]  /*03a0*/  LDS R3, [UR11] ;  /* 0x0000000bff037984 */ /* 0x004eac0008000800 */
[----:B------:R-:W-:Y:S06]  /*03b0*/  BAR.SYNC.DEFER_BLOCKING 0x0 ;  /* 0x0000000000007b1d */ /* 0x000fec0000010000 */
[----:B------:R-:W-:Y:S05]  /*03c0*/  @P2 BRA `(.L_x_5) ;  /* 0x0000000000182947 */ /* 0x000fea0003800000 */
[----:B------:R-:W-:Y:S01]  /*03d0*/  ELECT P0, URZ, PT ;  /* 0x0000000000ff782f */ /* 0x000fe20003800000 */
[----:B------:R-:W-:Y:S01]  /*03e0*/  IMAD.MOV.U32 R2, RZ, RZ, 0x1 ;  /* 0x00000001ff027424 */ /* 0x000fe200078e00ff */
[----:B------:R-:W-:Y:S01]  /*03f0*/  UMOV UR5, 0x40 ;  /* 0x0000004000057882 */ /* 0x000fe20000000000 */
[----:B------:R-:W-:Y:S01]  /*0400*/  UVIRTCOUNT.DEALLOC.SMPOOL 0x80 ;  /* 0x000000800000784c */ /* 0x000fe20000000000 */
[----:B------:R-:W-:-:S09]  /*0410*/  ULEA UR5, UR4, UR5, 0x18 ;  /* 0x0000000504057291 */ /* 0x000fd2000f8ec0ff */
[----:B------:R5:W-:Y:S03]  /*0420*/  @P0 STS.U8 [UR5], R2 ;  /* 0x00000002ff000988 */ /* 0x000be60008000005 */
.L_x_5:
[----:B------:R-:W5:Y:S01]  /*0430*/  S2UR UR4, SR_CTAID.Z ;  /* 0x00000000000479c3 */ /* 0x000f620000002700 */
[----:B------:R-:W4:Y:S01]  /*0440*/  LDCU UR5, c[0x0][0x370] ;  /* 0x00006e00ff0577ac */ /* 0x000f220008000800 */
[----:B------:R-:W-:Y:S01]  /*0450*/  ISETP.GE.U32.AND P0, PT, R68, 0x20, PT ;  /* 0x000000204400780c */ /* 0x000fe20003f06070 */
[----:B----4-:R-:W-:Y:S01]  /*0460*/  VIADD R4, R4, 0xffffffff ;  /* 0xffffffff04047836 */ /* 0x010fe20000000000 */
[C---:B------:R-:W-:Y:S01]  /*0470*/  ISETP.NE.U32.AND P3, PT, R68.reuse, RZ, PT ;  /* 0x000000ff4400720c */ /* 0x040fe20003f65070 */
[----:B------:R-:W5:Y:S01]  /*0480*/  LDCU UR6, c[0x0][0x374] ;  /* 0x00006e80ff0677ac */ /* 0x000f620008000800 */
[----:B------:R-:W-:Y:S01]  /*0490*/  LEA R11, R68, UR11, 0x2 ;  /* 0x0000000b440b7c11 */ /* 0x000fe2000f8e10ff */
[----:B-----5:R-:W-:Y:S01]  /*04a0*/  VIADD R12, R10, 0xffffffff ;  /* 0xffffffff0a0c7836 */ /* 0x020fe20000000000 */
[----:B------:R-:W4:Y:S01]  /*04b0*/  S2UR UR15, SR_CTAID.X ;  /* 0x00000000000f79c3 */ /* 0x000f220000002500 */
[----:B------:R-:W5:Y:S01]  /*04c0*/  LDCU.64 UR12, c[0x0][0x3c0] ;  /* 0x00007800ff0c77ac */ /* 0x000f620008000a00 */
[----:B--2---:R-:W-:Y:S01]  /*04d0*/  R2UR UR10, R3 ;  /* 0x00000000030a72ca */ /* 0x004fe200000e0000 */
[----:B------:R-:W-:Y:S04]  /*04e0*/  BSSY.RECONVERGENT B0, `(.L_x_6) ;  /* 0x0000011000007945 */ /* 0x000fe80003800200 */
[----:B------:R2:W-:Y:S01]  /*04f0*/  @!P0 STS [R11], RZ ;  /* 0x000000ff0b008388 */ /* 0x0005e20000000800 */
[----:B------:R-:W-:-:S03]  /*0500*/  NOP ;  /* 0x0000000000007918 */ /* 0x000fc60000000000 */
[----:B------:R2:W-:Y:S01]  /*0510*/  @!P3 STS [UR11+0x24], R4 ;  /* 0x00002404ff00b988 */ /* 0x0005e2000800080b */
[----:B---3--:R-:W-:-:S03]  /*0520*/  UIMAD UR4, UR4, UR6, UR7 ;  /* 0x00000006040472a4 */ /* 0x008fc6000f8e0207 */
[----:B------:R2:W-:Y:S01]  /*0530*/  @!P3 STS [UR11+0x20], R12 ;  /* 0x0000200cff00b988 */ /* 0x0005e2000800080b */
[----:B----4-:R-:W-:-:S04]  /*0540*/  UIMAD UR4, UR4, UR5, UR15 ;  /* 0x00000005040472a4 */ /* 0x010fc8000f8e020f */
[----:B------:R-:W-:-:S04]  /*0550*/  UIMAD UR4, UR4, 0x180, URZ ;  /* 0x00000180040478a4 */ /* 0x000fc8000f8e02ff */
[----:B-----5:R-:W-:-:S04]  /*0560*/  UIADD3 UR8, UP0, UPT, UR4, UR12, URZ ;  /* 0x0000000c04087290 */ /* 0x020fc8000ff1e0ff */
[----:B------:R-:W-:Y:S01]  /*0570*/  ULEA.HI.X.SX32 UR9, UR4, UR13, 0x1, UP0 ;  /* 0x0000000d04097291 */ /* 0x000fe200080f0eff */
[----:B--2---:R-:W-:Y:S11]  /*0580*/  @P3 BRA `(.L_x_7) ;  /* 0x0000000000183947 */ /* 0x004ff60003800000 */
[----:B------:R-:W2:Y:S01]  /*0590*/  LDS R2, [UR11+0x8] ;  /* 0x0000080bff027984 */ /* 0x000ea20008000800 */
[----:B------:R-:W3:Y:S01]  /*05a0*/  LDC.64 R6, c[0x0][0x380] ;  /* 0x0000e000ff067b82 */ /* 0x000ee20000000a00 */
[----:B------:R-:W-:Y:S02]  /*05b0*/  IMAD.MOV.U32 R3, RZ, RZ, 0x70 ;  /* 0x00000070ff037424 */ /* 0x000fe400078e00ff */
[----:B---3--:R3:W-:Y:S03]  /*05c0*/  STS.64 [UR11], R6 ;  /* 0x00000006ff007988 */ /* 0x0087e60008000a0b */
[----:B--2---:R-:W-:-:S05]  /*05d0*/  LOP3.LUT R2, R2, 0x10, R3, 0xd8, !PT ;  /* 0x0000001002027812 */ /* 0x004fca00078ed803 */
[----:B------:R3:W-:Y:S02]  /*05e0*/  STS [UR11+0x8], R2 ;  /* 0x00000802ff007988 */ /* 0x0007e4000800080b */
.L_x_7:
[----:B------:R-:W-:Y:S05]  /*05f0*/  BSYNC.RECONVERGENT B0 ;  /* 0x0000000000007941 */ /* 0x000fea0003800200 */
.L_x_6:
[----:B------:R-:W-:Y:S04]  /*0600*/  BSSY.RECONVERGENT B0, `(.L_x_8) ;  /* 0x000000a000007945 */ /* 0x000fe80003800200 */
[----:B------:R-:W-:Y:S05]  /*0610*/  @P3 BRA `(.L_x_9) ;  /* 0x0000000000203947 */ /* 0x000fea0003800000 */
[----:B---3--:R-:W2:Y:S01]  /*0620*/  LDS R2, [UR11+0x34] ;  /* 0x0000340bff027984 */ /* 0x008ea20008000800 */
[----:B------:R-:W-:Y:S02]  /*0630*/  IMAD.MOV.U32 R3, RZ, RZ, 0x3f000000 ;  /* 0x3f000000ff037424 */ /* 0x000fe400078e00ff */
[----:B------:R-:W-:Y:S01]  /*0640*/  @!P3 IMAD.MOV.U32 R5, RZ, RZ, 0x3f ;  /* 0x0000003fff05b424 */ /* 0x000fe200078e00ff */
[----:B------:R-:W3:Y:S02]  /*0650*/  @!P3 LDS R6, [UR11+0x38] ;  /* 0x0000380bff06b984 */ /* 0x000ee40008000800 */
[----:B--2---:R-:W-:Y:S02]  /*0660*/  LOP3.LUT R2, R2, 0xff000000, R3, 0xb8, !PT ;  /* 0xff00000002027812 */ /* 0x004fe400078eb803 */
[----:B---3--:R-:W-:-:S03]  /*0670*/  @!P3 LOP3.LUT R3, R6, 0xff, R5, 0xb8, !PT ;  /* 0x000000ff0603b812 */ /* 0x008fc600078eb805 */
[----:B------:R2:W-:Y:S04]  /*0680*/  STS [UR11+0x34], R2 ;  /* 0x00003402ff007988 */ /* 0x0005e8000800080b */
[----:B------:R2:W-:Y:S02]  /*0690*/  @!P3 STS [UR11+0x38], R3 ;  /* 0x00003803ff00b988 */ /* 0x0005e4000800080b */
.L_x_9:
[----:B------:R-:W-:Y:S05]  /*06a0*/  BSYNC.RECONVERGENT B0 ;  /* 0x0000000000007941 */ /* 0x000fea0003800200 */
.L_x_8:
[----:B------:R-:W-:Y:S04]  /*06b0*/  BSSY.RECONVERGENT B0, `(.L_x_10) ;  /* 0x000000e000007945 */ /* 0x000fe80003800200 */
[----:B------:R-:W-:Y:S05]  /*06c0*/  @P3 BRA `(.L_x_11) ;  /* 0x0000000000303947 */ /* 0x000fea0003800000 */
[----:B--2---:R-:W2:Y:S01]  /*06d0*/  LDS R3, [UR11+0x34] ;  /* 0x0000340bff037984 */ /* 0x004ea20008000800 */
[----:B------:R-:W4:Y:S03]  /*06e0*/  LDC.64 R8, c[0x0][0x3a8] ;  /* 0x0000ea00ff087b82 */ /* 0x000f260000000a00 */
[----:B---3--:R-:W3:Y:S01]  /*06f0*/  LDS R2, [UR11+0x1c] ;  /* 0x00001c0bff027984 */ /* 0x008ee20008000800 */
[C---:B----4-:R-:W-:Y:S01]  /*0700*/  SHF.L.U64.HI R6, R8.reuse, 0x1, R9 ;  /* 0x0000000108067819 */ /* 0x050fe20000010209 */
[----:B------:R-:W-:-:S03]  /*0710*/  IMAD.SHL.U32 R5, R8, 0x2, RZ ;  /* 0x0000000208057824 */ /* 0x000fc600078e00ff */
[--C-:B------:R-:W-:Y:S02]  /*0720*/  SHF.R.U32.HI R7, RZ, 0x4, R6.reuse ;  /* 0x00000004ff077819 */ /* 0x100fe40000011606 */
[----:B------:R-:W-:-:S05]  /*0730*/  SHF.R.U64 R5, R5, 0x4, R6 ;  /* 0x0000000405057819 */ /* 0x000fca0000001206 */
[----:B------:R4:W-:Y:S01]  /*0740*/  STS [UR11+0xc], R5 ;  /* 0x00000c05ff007988 */ /* 0x0009e2000800080b */
[----:B--2---:R-:W-:Y:S02]  /*0750*/  LOP3.LUT R3, R3, 0x7, RZ, 0xb8, !PT ;  /* 0x0000000703037812 */ /* 0x004fe400078eb8ff */
[----:B---3--:R-:W-:-:S03]  /*0760*/  LOP3.LUT R2, R2, 0xf, R7, 0xb8, !PT ;  /* 0x0000000f02027812 */ /* 0x008fc600078eb807 */
[----:B------:R4:W-:Y:S04]  /*0770*/  STS [UR11+0x34], R3 ;  /* 0x00003403ff007988 */ /* 0x0009e8000800080b */
[----:B------:R4:W-:Y:S02]  /*0780*/  STS [UR11+0x1c], R2 ;  /* 0x00001c02ff007988 */ /* 0x0009e4000800080b */
.L_x_11:
[----:B------:R-:W-:Y:S05]  /*0790*/  BSYNC.RECONVERGENT B0 ;  /* 0x0000000000007941 */ /* 0x000fea0003800200 */
.L_x_10:
[----:B------:R-:W-:Y:S04]  /*07a0*/  BSSY.RECONVERGENT B1, `(.L_x_12) ;  /* 0x000001a000017945 */ /* 0x000fe80003800200 */
[----:B------:R-:W-:Y:S04]  /*07b0*/  BSSY.RELIABLE B0, `(.L_x_13) ;  /* 0x0000015000007945 */ /* 0x000fe80003800100 */
[----:B------:R-:W-:Y:S05]  /*07c0*/  @P3 BRA `(.L_x_14) ;  /* 0x0000000000203947 */ /* 0x000fea0003800000 */
[----:B--234-:R-:W2:Y:S02]  /*07d0*/  LDS R2, [UR11+0x34] ;  /* 0x0000340bff027984 */ /* 0x01cea40008000800 */
[----:B--2---:R-:W-:-:S05]  /*07e0*/  LOP3.LUT R2, R2, 0x38, RZ, 0xb8, !PT ;  /* 0x0000003802027812 */ /* 0x004fca00078eb8ff */
[----:B------:R2:W-:Y:S01]  /*07f0*/  STS [UR11+0x34], R2 ;  /* 0x00003402ff007988 */ /* 0x0005e2000800080b */
[----:B------:R-:W-:Y:S05]  /*0800*/  @P3 BRA `(.L_x_15) ;  /* 0x0000000000203947 */ /* 0x000fea0003800000 */
[----:B--2---:R-:W2:Y:S01]  /*0810*/  LDS R2, [UR11+0x8] ;  /* 0x0000080bff027984 */ /* 0x004ea20008000800 */
[----:B------:R-:W-:-:S05]  /*0820*/  IMAD.MOV.U32 R3, RZ, RZ, 0x780 ;  /* 0x00000780ff037424 */ /* 0x000fca00078e00ff */
[----:B--2---:R-:W-:-:S05]  /*0830*/  LOP3.LUT R2, R2, 0x500, R3, 0xd8, !PT ;  /* 0x0000050002027812 */ /* 0x004fca00078ed803 */
[----:B------:R5:W-:Y:S02]  /*0840*/  STS [UR11+0x8], R2 ;  /* 0x00000802ff007988 */ /* 0x000be4000800080b */
.L_x_14:
[----:B------:R-:W-:Y:S05]  /*0850*/  @P3 BRA `(.L_x_16) ;  /* 0x0000000000283947 */ /* 0x000fea0003800000 */
[----:B--2345:R-:W2:Y:S02]  /*0860*/  LDS R2, [UR11+0x8] ;  /* 0x0000080bff027984 */ /* 0x03cea40008000800 */
[----:B--2---:R-:W-:-:S05]  /*0870*/  LOP3.LUT R2, R2, 0x1800, RZ, 0xb8, !PT ;  /* 0x0000180002027812 */ /* 0x004fca00078eb8ff */
[----:B------:R3:W-:Y:S02]  /*0880*/  STS [UR11+0x8], R2 ;  /* 0x00000802ff007988 */ /* 0x0007e4000800080b */
.L_x_15:
[----:B------:R-:W-:Y:S05]  /*0890*/  @P3 BREAK.RELIABLE B0 ;  /* 0x0000000000003942 */ /* 0x000fea0003800100 */
[----:B------:R-:W-:Y:S05]  /*08a0*/  @P3 BRA `(.L_x_17) ;  /* 0x0000000000243947 */ /* 0x000fea0003800000 */
[----:B------:R-:W4:Y:S01]  /*08b0*/  LDS R3, [UR11+0x8] ;  /* 0x0000080bff037984 */ /* 0x000f220008000800 */
[----:B--23--:R-:W-:-:S05]  /*08c0*/  IMAD.MOV.U32 R2, RZ, RZ, 0x6000 ;  /* 0x00006000ff027424 */ /* 0x00cfca00078e00ff */
[----:B----4-:R-:W-:-:S04]  /*08d0*/  LOP3.LUT R2, R3, 0x6000, R2, 0xd8, !PT ;  /* 0x0000600003027812 */ /* 0x010fc800078ed802 */
[----:B------:R-:W-:-:S05]  /*08e0*/  LOP3.LUT R2, R2, 0x400000, RZ, 0xb8, !PT ;  /* 0x0040000002027812 */ /* 0x000fca00078eb8ff */
[----:B------:R2:W-:Y:S02]  /*08f0*/  STS [UR11+0x8], R2 ;  /* 0x00000802ff007988 */ /* 0x0005e4000800080b */
.L_x_16:
[----:B------:R-:W-:Y:S05]  /*0900*/  BSYNC.RELIABLE B0 ;  /* 0x0000000000007941 */ /* 0x000fea0003800100 */
.L_x_13:
[----:B--2345:R-:W2:Y:S02]  /*0910*/  @!P3 LDS R2, [UR11+0x8] ;  /* 0x0000080bff02b984 */ /* 0x03cea40008000800 */
[----:B--2---:R-:W-:-:S05]  /*0920*/  @!P3 LOP3.LUT R2, R2, 0x8000, RZ, 0xb8, !PT ;  /* 0x000080000202b812 */ /* 0x004fca00078eb8ff */
[----:B------:R4:W-:Y:S02]  /*0930*/  @!P3 STS [UR11+0x8], R2 ;  /* 0x00000802ff00b988 */ /* 0x0009e4000800080b */
.L_x_17:
[----:B------:R-:W-:Y:S05]  /*0940*/  BSYNC.RECONVERGENT B1 ;  /* 0x0000000000017941 */ /* 0x000fea0003800200 */
.L_x_12:
[----:B------:R-:W-:Y:S05]  /*0950*/  WARPSYNC.ALL ;  /* 0x0000000000007948 */ /* 0x000fea0003800000 */
[----:B------:R-:W-:Y:S01]  /*0960*/  NOP ;  /* 0x0000000000007918 */ /* 0x000fe20000000000 */
[----:B------:R-:W-:Y:S05]  /*0970*/  @P0 BRA `(.L_x_18) ;  /* 0x0000000000300947 */ /* 0x000fea0003800000 */
[----:B--234-:R-:W2:Y:S01]  /*0980*/  S2R R2, SR_LANEID ;  /* 0x0000000000027919 */ /* 0x01cea20000000000 */
[----:B------:R-:W-:Y:S05]  /*0990*/  WARPSYNC.ALL ;  /* 0x0000000000007948 */ /* 0x000fea0003800000 */
[----:B------:R-:W-:Y:S01]  /*09a0*/  NOP ;  /* 0x0000000000007918 */ /* 0x000fe20000000000 */
[----:B--2---:R-:W-:-:S05]  /*09b0*/  IMAD.SHL.U32 R5, R2, 0x4, RZ ;  /* 0x0000000402057824 */ /* 0x004fca00078e00ff */
[----:B------:R-:W2:Y:S01]  /*09c0*/  LDS R7, [R5+UR11] ;  /* 0x0000000b05077984 */ /* 0x000ea20008000800 */
[----:B------:R-:W-:-:S05]  /*09d0*/  IADD3 R2, P1, PT, R5, UR8, RZ ;  /* 0x0000000805027c10 */ /* 0x000fca000ff3e0ff */
[----:B------:R-:W-:-:S05]  /*09e0*/  IMAD.X R3, RZ, RZ, UR9, P1 ;  /* 0x00000009ff037e24 */ /* 0x000fca00088e06ff */
[----:B--2---:R5:W2:Y:S01]  /*09f0*/  ATOMG.E.EXCH.STRONG.GPU PT, RZ, [R2], R7 ;  /* 0x0000000702ff73a8 */ /* 0x004aa200041ee100 */
[----:B------:R-:W-:-:S04]  /*0a00*/  DEPBAR {5,4,3,2,1,0} ;  /* 0x0000003f0000791a */ /* 0x000fc80000000000 */
[----:B------:R-:W3:Y:S02]  /*0a10*/  CCTL.E.C.LDCU.IV.DEEP [UR8] ;  /* 0x0000000008007540 */ /* 0x000ee40009c08000 */
[----:B---3--:R5:W-:Y:S01]  /*0a20*/  UTMACCTL.IV [UR8] ;  /* 0x00000000080079b9 */ /* 0x008be20008000000 */
[----:B------:R-:W-:Y:S01]  /*0a30*/  NOP ;  /* 0x0000000000007918 */ /* 0x000fe20000000000 */
.L_x_18:
[----:B------:R-:W-:Y:S05]  /*0a40*/  @P0 BRA `(.L_x_19) ;  /* 0x00000000000c0947 */ /* 0x000fea0003800000 */
[----:B------:R0:W-:Y:S01]  /*0a50*/  UTMACMDFLUSH ;  /* 0x00000000000079b7 */ /* 0x0001e20000000000 */
[----:B------:R-:W-:Y:S05]  /*0a60*/  @P0 BRA `(.L_x_19) ;  /* 0x0000000000040947 */ /* 0x000fea0003800000 */
[----:B------:R-:W-:-:S04]  /*0a70*/  DEPBAR.LE SB0, 0x0 ;  /* 0x000080000000791a */ /* 0x000fc80000000000 */
.L_x_19:
[----:B------:R-:W-:Y:S05]  /*0a80*/  WARPSYNC.ALL ;  /* 0x0000000000007948 */ /* 0x000fea0003800000 */
[----:B------:R-:W-:Y:S01]  /*0a90*/  NOP ;  /* 0x0000000000007918 */ /* 0x000fe20000000000 */
[----:B--2---:R-:W-:Y:S06]  /*0aa0*/  BAR.SYNC.DEFER_BLOCKING 0x0 ;  /* 0x0000000000007b1d */ /* 0x004fec0000010000 */
[----:B------:R-:W-:Y:S02]  /*0ab0*/  BSSY.RECONVERGENT B1, `(.L_x_20) ;  /* 0x000000b000017945 */ /* 0x000fe40003800200 */
[----:B------:R-:W-:Y:S06]  /*0ac0*/  BAR.SYNC.DEFER_BLOCKING 0x0 ;  /* 0x0000000000007b1d */ /* 0x000fec0000010000 */
[----:B------:R2:W-:Y:S01]  /*0ad0*/  @!P0 STS [R11], RZ ;  /* 0x000000ff0b008388 */ /* 0x0005e20000000800 */
[----:B------:R-:W-:Y:S01]  /*0ae0*/  NOP ;  /* 0x0000000000007918 */ /* 0x000fe20000000000 */
[----:B------:R-:W-:Y:S05]  /*0af0*/  @P3 BRA `(.L_x_21) ;  /* 0x0000000000183947 */ /* 0x000fea0003800000 */
[----:B---345:R-:W3:Y:S01]  /*0b00*/  LDS R2, [UR11+0x8] ;  /* 0x0000080bff027984 */ /* 0x038ee20008000800 */
[----:B------:R-:W4:Y:S01]  /*0b10*/  LDC.64 R6, c[0x0][0x388] ;  /* 0x0000e200ff067b82 */ /* 0x000f220000000a00 */
[----:B------:R-:W-:Y:S02]  /*0b20*/  IMAD.MOV.U32 R3, RZ, RZ, 0x70 ;  /* 0x00000070ff037424 */ /* 0x000fe400078e00ff */
[----:B----4-:R4:W-:Y:S03]  /*0b30*/  STS.64 [UR11], R6 ;  /* 0x00000006ff007988 */ /* 0x0109e60008000a0b */
[----:B---3--:R-:W-:-:S05]  /*0b40*/  LOP3.LUT R2, R2, 0x10, R3, 0xd8, !PT ;  /* 0x0000001002027812 */ /* 0x008fca00078ed803 */
[----:B------:R4:W-:Y:S02]  /*0b50*/  STS [UR11+0x8], R2 ;  /* 0x00000802ff007988 */ /* 0x0009e4000800080b */
.L_x_21:
[----:B-----5:R-:W-:Y:S05]  /*0b60*/  BSYNC.RECONVERGENT B1 ;  /* 0x0000000000017941 */ /* 0x020fea0003800200 */
.L_x_20:
[----:B------:R-:W-:Y:S04]  /*0b70*/  BSSY.RECONVERGENT B2, `(.L_x_22) ;  /* 0x000000f000027945 */ /* 0x000fe80003800200 */
[----:B------:R-:W-:Y:S04]  /*0b80*/  BSSY.RELIABLE B1, `(.L_x_23) ;  /* 0x000000c000017945 */ /* 0x000fe80003800100 */
[----:B------:R-:W-:Y:S05]  /*0b90*/  @P3 BRA `(.L_x_24) ;  /* 0x0000000000283947 */ /* 0x000fea0003800000 */
[----:B---34-:R-:W3:Y:S01]  /*0ba0*/  LDS R2, [UR11+0x34] ;  /* 0x0000340bff027984 */ /* 0x018ee20008000800 */
[----:B------:R-:W-:Y:S01]  /*0bb0*/  IMAD.MOV.U32 R3, RZ, RZ, 0x3f000000 ;  /* 0x3f000000ff037424 */ /* 0x000fe200078e00ff */
[----:B------:R-:W-:Y:S05]  /*0bc0*/  @P3 BREAK.RELIABLE B1 ;  /* 0x0000000000013942 */ /* 0x000fea0003800100 */
[----:B---3--:R-:W-:-:S05]  /*0bd0*/  LOP3.LUT R2, R2, 0xff000000, R3, 0xb8, !PT ;  /* 0xff00000002027812 */ /* 0x008fca00078eb803 */
[----:B------:R3:W-:Y:S01]  /*0be0*/  STS [UR11+0x34], R2 ;  /* 0x00003402ff007988 */ /* 0x0007e2000800080b */
[----:B------:R-:W-:Y:S05]  /*0bf0*/  @P3 BRA `(.L_x_25) ;  /* 0x0000000000183947 */ /* 0x000fea0003800000 */
[----:B---3--:R-:W3:Y:S01]  /*0c00*/  LDS R2, [UR11+0x38] ;  /* 0x0000380bff027984 */ /* 0x008ee20008000800 */
[----:B------:R-:W-:-:S05]  /*0c10*/  IMAD.MOV.U32 R3, RZ, RZ, 0xff ;  /* 0x000000ffff037424 */ /* 0x000fca00078e00ff */
[----:B---3--:R-:W-:-:S05]  /*0c20*/  LOP3.LUT R2, R2, 0xff, R3, 0xb8, !PT ;  /* 0x000000ff02027812 */ /* 0x008fca00078eb803 */
[----:B------:R5:W-:Y:S02]  /*0c30*/  STS [UR11+0x38], R2 ;  /* 0x00003802ff007988 */ /* 0x000be4000800080b */
.L_x_24:
[----:B------:R-:W-:Y:S05]  /*0c40*/  BSYNC.RELIABLE B1 ;  /* 0x0000000000017941 */ /* 0x000fea0003800100 */
.L_x_23:
[----:B------:R2:W-:Y:S02]  /*0c50*/  @!P3 STS [UR11+0x20], R12 ;  /* 0x0000200cff00b988 */ /* 0x0005e4000800080b */
.L_x_25:
[----:B------:R-:W-:Y:S05]  /*0c60*/  BSYNC.RECONVERGENT B2 ;  /* 0x0000000000027941 */ /* 0x000fea0003800200 */
.L_x_22:
[----:B------:R-:W-:Y:S05]  /*0c70*/  WARPSYNC.ALL ;  /* 0x0000000000007948 */ /* 0x000fea0003800000 */
[----:B------:R-:W-:Y:S01]  /*0c80*/  NOP ;  /* 0x0000000000007918 */ /* 0x000fe20000000000 */
[----:B------:R-:W2:Y:S01]  /*0c90*/  LDC R5, c[0x0][0x39c] ;  /* 0x0000e700ff057b82 */ /* 0x000ea20000000800 */
[----:B------:R-:W-:Y:S01]  /*0ca0*/  BSSY.RECONVERGENT B2, `(.L_x_26) ;  /* 0x0000010000027945 */ /* 0x000fe20003800200 */
[----:B--2---:R-:W-:-:S05]  /*0cb0*/  VIADD R5, R5, 0xffffffff ;  /* 0xffffffff05057836 */ /* 0x004fca0000000000 */
[----:B------:R2:W-:Y:S01]  /*0cc0*/  @!P3 STS [UR11+0x24], R5 ;  /* 0x00002405ff00b988 */ /* 0x0005e2000800080b */
[----:B------:R-:W-:Y:S05]  /*0cd0*/  @P3 BRA `(.L_x_27) ;  /* 0x0000000000303947 */ /* 0x000fea0003800000 */
[----:B------:R-:W2:Y:S01]  /*0ce0*/  LDS R3, [UR11+0x34] ;  /* 0x0000340bff037984 */ /* 0x000ea20008000800 */
[----:B----4-:R-:W4:Y:S03]  /*0cf0*/  LDC.64 R6, c[0x0][0x3b0] ;  /* 0x0000ec00ff067b82 */ /* 0x010f260000000a00 */
[----:B---3-5:R-:W3:Y:S01]  /*0d00*/  LDS R2, [UR11+0x1c] ;  /* 0x00001c0bff027984 */ /* 0x028ee20008000800 */
        /* <DEDUP_REMOVED lines=9> */
.L_x_27:
[----:B------:R-:W-:Y:S05]  /*0da0*/  BSYNC.RECONVERGENT B2 ;  /* 0x0000000000027941 */ /* 0x000fea0003800200 */
.L_x_26:
[----:B------:R-:W-:Y:S04]  /*0db0*/  BSSY.RECONVERGENT B3, `(.L_x_28) ;  /* 0x000001a000037945 */ /* 0x000fe80003800200 */
[----:B------:R-:W-:Y:S04]  /*0dc0*/  BSSY.RELIABLE B2, `(.L_x_29) ;  /* 0x0000015000027945 */ /* 0x000fe80003800100 */
[----:B------:R-:W-:Y:S05]  /*0dd0*/  @P3 BRA `(.L_x_30) ;  /* 0x0000000000203947 */ /* 0x000fea0003800000 */
[----:B---345:R-:W3:Y:S02]  /*0de0*/  LDS R2, [UR11+0x34] ;  /* 0x0000340bff027984 */ /* 0x038ee40008000800 */
[----:B---3--:R-:W-:-:S05]  /*0df0*/  LOP3.LUT R2, R2, 0x38, RZ, 0xb8, !PT ;  /* 0x0000003802027812 */ /* 0x008fca00078eb8ff */
[----:B------:R3:W-:Y:S01]  /*0e00*/  STS [UR11+0x34], R2 ;  /* 0x00003402ff007988 */ /* 0x0007e2000800080b */
[----:B------:R-:W-:Y:S05]  /*0e10*/  @P3 BRA `(.L_x_31) ;  /* 0x0000000000203947 */ /* 0x000fea0003800000 */
[----:B---3--:R-:W3:Y:S01]  /*0e20*/  LDS R2, [UR11+0x8] ;  /* 0x0000080bff027984 */ /* 0x008ee20008000800 */
[----:B------:R-:W-:-:S05]  /*0e30*/  IMAD.MOV.U32 R3, RZ, RZ, 0x780 ;  /* 0x00000780ff037424 */ /* 0x000fca00078e00ff */
[----:B---3--:R-:W-:-:S05]  /*0e40*/  LOP3.LUT R2, R2, 0x500, R3, 0xd8, !PT ;  /* 0x0000050002027812 */ /* 0x008fca00078ed803 */
[----:B------:R3:W-:Y:S02]  /*0e50*/  STS [UR11+0x8], R2 ;  /* 0x00000802ff007988 */ /* 0x0007e4000800080b */
.L_x_30:
[----:B------:R-:W-:Y:S05]  /*0e60*/  @P3 BRA `(.L_x_32) ;  /* 0x0000000000283947 */ /* 0x000fea0003800000 */
[----:B---345:R-:W3:Y:S02]  /*0e70*/  LDS R2, [UR11+0x8] ;  /* 0x0000080bff027984 */ /* 0x038ee40008000800 */
[----:B---3--:R-:W-:-:S05]  /*0e80*/  LOP3.LUT R2, R2, 0x1800, RZ, 0xb8, !PT ;  /* 0x0000180002027812 */ /* 0x008fca00078eb8ff */
[----:B------:R4:W-:Y:S02]  /*0e90*/  STS [UR11+0x8], R2 ;  /* 0x00000802ff007988 */ /* 0x0009e4000800080b */
.L_x_31:
[----:B------:R-:W-:Y:S05]  /*0ea0*/  @P3 BREAK.RELIABLE B2 ;  /* 0x0000000000023942 */ /* 0x000fea0003800100 */
[----:B------:R-:W-:Y:S05]  /*0eb0*/  @P3 BRA `(.L_x_33) ;  /* 0x0000000000243947 */ /* 0x000fea0003800000 */
[----:B---34-:R-:W3:Y:S01]  /*0ec0*/  LDS R2, [UR11+0x8] ;  /* 0x0000080bff027984 */ /* 0x018ee20008000800 */
[----:B------:R-:W-:-:S05]  /*0ed0*/  IMAD.MOV.U32 R3, RZ, RZ, 0x6000 ;  /* 0x00006000ff037424 */ /* 0x000fca00078e00ff */
[----:B---3--:R-:W-:-:S04]  /*0ee0*/  LOP3.LUT R2, R2, 0x6000, R3, 0xd8, !PT ;  /* 0x0000600002027812 */ /* 0x008fc800078ed803 */
[----:B------:R-:W-:-:S05]  /*0ef0*/  LOP3.LUT R2, R2, 0x400000, RZ, 0xb8, !PT ;  /* 0x0040000002027812 */ /* 0x000fca00078eb8ff */
[----:B------:R3:W-:Y:S02]  /*0f00*/  STS [UR11+0x8], R2 ;  /* 0x00000802ff007988 */ /* 0x0007e4000800080b */
.L_x_32:
[----:B------:R-:W-:Y:S05]  /*0f10*/  BSYNC.RELIABLE B2 ;  /* 0x0000000000027941 */ /* 0x000fea0003800100 */
.L_x_29:
[----:B---345:R-:W3:Y:S02]  /*0f20*/  @!P3 LDS R2, [UR11+0x8] ;  /* 0x0000080bff02b984 */ /* 0x038ee40008000800 */
[----:B---3--:R-:W-:-:S05]  /*0f30*/  @!P3 LOP3.LUT R2, R2, 0x8000, RZ, 0xb8, !PT ;  /* 0x000080000202b812 */ /* 0x008fca00078eb8ff */
[----:B------:R5:W-:Y:S02]  /*0f40*/  @!P3 STS [UR11+0x8], R2 ;  /* 0x00000802ff00b988 */ /* 0x000be4000800080b */
.L_x_33:
[----:B------:R-:W-:Y:S05]  /*0f50*/  BSYNC.RECONVERGENT B3 ;  /* 0x0000000000037941 */ /* 0x000fea0003800200 */
.L_x_28:
[----:B------:R-:W-:Y:S05]  /*0f60*/  WARPSYNC.ALL ;  /* 0x0000000000007948 */ /* 0x000fea0003800000 */
[----:B------:R-:W-:Y:S01]  /*0f70*/  NOP ;  /* 0x0000000000007918 */ /* 0x000fe20000000000 */
[----:B------:R-:W-:-:S04]  /*0f80*/  UIADD3 UR5, UPT, UPT, UR4, 0x80, URZ ;  /* 0x0000008004057890 */ /* 0x000fc8000fffe0ff */
[----:B------:R-:W-:-:S04]  /*0f90*/  UIADD3 UR32, UP0, UPT, UR5, UR12, URZ ;  /* 0x0000000c05207290 */ /* 0x000fc8000ff1e0ff */
[----:B------:R-:W-:Y:S01]  /*0fa0*/  ULEA.HI.X.SX32 UR33, UR5, UR13, 0x1, UP0 ;  /* 0x0000000d05217291 */ /* 0x000fe200080f0eff */
[----:B------:R-:W-:Y:S11]  /*0fb0*/  @P0 BRA `(.L_x_34) ;  /* 0x0000000000300947 */ /* 0x000ff60003800000 */
[----:B---345:R-:W3:Y:S01]  /*0fc0*/  S2R R2, SR_LANEID ;  /* 0x0000000000027919 */ /* 0x038ee20000000000 */
[----:B------:R-:W-:Y:S05]  /*0fd0*/  WARPSYNC.ALL ;  /* 0x0000000000007948 */ /* 0x000fea0003800000 */
[----:B------:R-:W-:Y:S01]  /*0fe0*/  NOP ;  /* 0x0000000000007918 */ /* 0x000fe20000000000 */
[----:B---3--:R-:W-:-:S05]  /*0ff0*/  IMAD.SHL.U32 R6, R2, 0x4, RZ ;  /* 0x0000000402067824 */ /* 0x008fca00078e00ff */
[----:B------:R-:W3:Y:S01]  /*1000*/  LDS R7, [R6+UR11] ;  /* 0x0000000b06077984 */ /* 0x000ee20008000800 */
[----:B------:R-:W-:-:S05]  /*1010*/  IADD3 R2, P1, PT, R6, UR32, RZ ;  /* 0x0000002006027c10 */ /* 0x000fca000ff3e0ff */
[----:B------:R-:W-:-:S05]  /*1020*/  IMAD.X R3, RZ, RZ, UR33, P1 ;  /* 0x00000021ff037e24 */ /* 0x000fca00088e06ff */
[----:B---3--:R3:W4:Y:S01]  /*1030*/  ATOMG.E.EXCH.STRONG.GPU PT, RZ, [R2], R7 ;  /* 0x0000000702ff73a8 */ /* 0x00872200041ee100 */
[----:B------:R-:W-:-:S04]  /*1040*/  DEPBAR {5,4,3,2,1,0} ;  /* 0x0000003f0000791a */ /* 0x000fc80000000000 */
[----:B------:R-:W5:Y:S02]  /*1050*/  CCTL.E.C.LDCU.IV.DEEP [UR32] ;  /* 0x0000000020007540 */ /* 0x000f640009c08000 */
[----:B-----5:R3:W-:Y:S01]  /*1060*/  UTMACCTL.IV [UR32] ;  /* 0x00000000200079b9 */ /* 0x0207e20008000000 */
[----:B------:R-:W-:Y:S01]  /*1070*/  NOP ;  /* 0x0000000000007918 */ /* 0x000fe20000000000 */
.L_x_34:
[----:B------:R-:W-:Y:S05]  /*1080*/  @P0 BRA `(.L_x_35) ;  /* 0x00000000000c0947 */ /* 0x000fea0003800000 */
[----:B------:R0:W-:Y:S01]  /*1090*/  UTMACMDFLUSH ;  /* 0x00000000000079b7 */ /* 0x0001e20000000000 */
[----:B------:R-:W-:Y:S05]  /*10a0*/  @P0 BRA `(.L_x_35) ;  /* 0x0000000000040947 */ /* 0x000fea0003800000 */
[----:B------:R-:W-:-:S04]  /*10b0*/  DEPBAR.LE SB0, 0x0 ;  /* 0x000080000000791a */ /* 0x000fc80000000000 */
.L_x_35:
[----:B------:R-:W-:Y:S05]  /*10c0*/  WARPSYNC.ALL ;  /* 0x0000000000007948 */ /* 0x000fea0003800000 */
[----:B------:R-:W-:Y:S01]  /*10d0*/  NOP ;  /* 0x0000000000007918 */ /* 0x000fe20000000000 */
[----:B----4-:R-:W-:Y:S06]  /*10e0*/  BAR.SYNC.DEFER_BLOCKING 0x0 ;  /* 0x0000000000007b1d */ /* 0x010fec0000010000 */
[----:B------:R-:W-:Y:S02]  /*10f0*/  BSSY.RECONVERGENT B3, `(.L_x_36) ;  /* 0x000000b000037945 */ /* 0x000fe40003800200 */
[----:B------:R-:W-:Y:S06]  /*1100*/  BAR.SYNC.DEFER_BLOCKING 0x0 ;  /* 0x0000000000007b1d */ /* 0x000fec0000010000 */
[----:B------:R4:W-:Y:S01]  /*1110*/  @!P0 STS [R11], RZ ;  /* 0x000000ff0b008388 */ /* 0x0009e20000000800 */
[----:B------:R-:W-:Y:S01]  /*1120*/  NOP ;  /* 0x0000000000007918 */ /* 0x000fe20000000000 */
[----:B------:R-:W-:Y:S05]  /*1130*/  @P3 BRA `(.L_x_37) ;  /* 0x0000000000183947 */ /* 0x000fea0003800000 */
[----:B---3-5:R-:W3:Y:S01]  /*1140*/  LDS R2, [UR11+0x8] ;  /* 0x0000080bff027984 */ /* 0x028ee20008000800 */
[----:B------:R-:W5:Y:S01]  /*1150*/  LDC.64 R6, c[0x0][0x390] ;  /* 0x0000e400ff067b82 */ /* 0x000f620000000a00 */
[----:B------:R-:W-:Y:S02]  /*1160*/  IMAD.MOV.U32 R3, RZ, RZ, 0x70 ;  /* 0x00000070ff037424 */ /* 0x000fe400078e00ff */
[----:B-----5:R5:W-:Y:S03]  /*1170*/  STS.64 [UR11], R6 ;  /* 0x00000006ff007988 */ /* 0x020be60008000a0b */
[----:B---3--:R-:W-:-:S05]  /*1180*/  LOP3.LUT R2, R2, 0x10, R3, 0xd8, !PT ;  /* 0x0000001002027812 */ /* 0x008fca00078ed803 */
[----:B------:R5:W-:Y:S02]  /*1190*/  STS [UR11+0x8], R2 ;  /* 0x00000802ff007988 */ /* 0x000be4000800080b */
.L_x_37:
[----:B---3--:R-:W-:Y:S05]  /*11a0*/  BSYNC.RECONVERGENT B3 ;  /* 0x0000000000037941 */ /* 0x008fea0003800200 */
.L_x_36:
[----:B------:R-:W-:Y:S04]  /*11b0*/  BSSY.RECONVERGENT B4, `(.L_x_38) ;  /* 0x0000011000047945 */ /* 0x000fe80003800200 */
[----:B------:R-:W-:Y:S04]  /*11c0*/  BSSY.RELIABLE B3, `(.L_x_39) ;  /* 0x000000e000037945 */ /* 0x000fe80003800100 */
[----:B------:R-:W-:Y:S05]  /*11d0*/  @P3 BRA `(.L_x_40) ;  /* 0x0000000000243947 */ /* 0x000fea0003800000 */
[----:B-----5:R-:W3:Y:S01]  /*11e0*/  LDS R2, [UR11+0x34] ;  /* 0x0000340bff027984 */ /* 0x020ee20008000800 */
[----:B------:R-:W-:-:S05]  /*11f0*/  IMAD.MOV.U32 R3, RZ, RZ, 0x3f000000 ;  /* 0x3f000000ff037424 */ /* 0x000fca00078e00ff */
[----:B---3--:R-:W-:-:S05]  /*1200*/  LOP3.LUT R2, R2, 0xff000000, R3, 0xb8, !PT ;  /* 0xff00000002027812 */ /* 0x008fca00078eb803 */
[----:B------:R3:W-:Y:S01]  /*1210*/  STS [UR11+0x34], R2 ;  /* 0x00003402ff007988 */ /* 0x0007e2000800080b */
[----:B------:R-:W-:Y:S05]  /*1220*/  @P3 BRA `(.L_x_41) ;  /* 0x00000000001c3947 */ /* 0x000fea0003800000 */
[----:B---3--:R-:W3:Y:S01]  /*1230*/  LDS R2, [UR11+0x38] ;  /* 0x0000380bff027984 */ /* 0x008ee20008000800 */
[----:B------:R-:W-:-:S05]  /*1240*/  IMAD.MOV.U32 R3, RZ, RZ, 0x3f ;  /* 0x0000003fff037424 */ /* 0x000fca00078e00ff */
[----:B---3--:R-:W-:-:S05]  /*1250*/  LOP3.LUT R2, R2, 0xff, R3, 0xb8, !PT ;  /* 0x000000ff02027812 */ /* 0x008fca00078eb803 */
[----:B------:R3:W-:Y:S02]  /*1260*/  STS [UR11+0x38], R2 ;  /* 0x00003802ff007988 */ /* 0x0007e4000800080b */
.L_x_40:
[----:B------:R-:W-:Y:S05]  /*1270*/  @P3 BREAK.RELIABLE B3 ;  /* 0x0000000000033942 */ /* 0x000fea0003800100 */
[----:B------:R-:W-:Y:S05]  /*1280*/  @P3 BRA `(.L_x_42) ;  /* 0x00000000000c3947 */ /* 0x000fea0003800000 */
[----:B------:R2:W-:Y:S02]  /*1290*/  STS [UR11+0x20], R5 ;  /* 0x00002005ff007988 */ /* 0x0005e4000800080b */
.L_x_41:
[----:B------:R-:W-:Y:S05]  /*12a0*/  BSYNC.RELIABLE B3 ;  /* 0x0000000000037941 */ /* 0x000fea0003800100 */
.L_x_39:
[----:B------:R2:W-:Y:S02]  /*12b0*/  @!P3 STS [UR11+0x24], R4 ;  /* 0x00002404ff00b988 */ /* 0x0005e4000800080b */
.L_x_42:
[----:B------:R-:W-:Y:S05]  /*12c0*/  BSYNC.RECONVERGENT B4 ;  /* 0x0000000000047941 */ /* 0x000fea0003800200 */
.L_x_38:
[----:B------:R-:W-:Y:S05]  /*12d0*/  WARPSYNC.ALL ;  /* 0x0000000000007948 */ /* 0x000fea0003800000 */
[----:B------:R-:W-:Y:S01]  /*12e0*/  NOP ;  /* 0x0000000000007918 */ /* 0x000fe20000000000 */
[----:B------:R-:W-:Y:S04]  /*12f0*/  BSSY.RECONVERGENT B4, `(.L_x_43) ;  /* 0x000000e000047945 */ /* 0x000fe80003800200 */
[----:B------:R-:W-:Y:S05]  /*1300*/  @P3 BRA `(.L_x_44) ;  /* 0x0000000000303947 */ /* 0x000fea0003800000 */
[----:B------:R-:W2:Y:S02]  /*1310*/  LDS R3, [UR11+0x34] ;  /* 0x0000340bff037984 */ /* 0x000ea40008000800 */
[----:B--2---:R-:W2:Y:S02]  /*1320*/  LDC.64 R4, c[0x0][0x3b8] ;  /* 0x0000ee00ff047b82 */ /* 0x004ea40000000a00 */
[----:B---3-5:R-:W3:Y:S01]  /*1330*/  LDS R2, [UR11+0x1c] ;  /* 0x00001c0bff027984 */ /* 0x028ee20008000800 */
[C---:B--2---:R-:W-:Y:S01]  /*1340*/  SHF.L.U64.HI R5, R4.reuse, 0x1, R5 ;  /* 0x0000000104057819 */ /* 0x044fe20000010205 */
[----:B------:R-:W-:-:S03]  /*1350*/  IMAD.SHL.U32 R4, R4, 0x2, RZ ;  /* 0x0000000204047824 */ /* 0x000fc600078e00ff */
[--C-:B------:R-:W-:Y:S02]  /*1360*/  SHF.R.U32.HI R7, RZ, 0x4, R5.reuse ;  /* 0x00000004ff077819 */ /* 0x100fe40000011605 */
[----:B------:R-:W-:-:S05]  /*1370*/  SHF.R.U64 R4, R4, 0x4, R5 ;  /* 0x0000000404047819 */ /* 0x000fca0000001205 */
[----:B------:R2:W-:Y:S01]  /*1380*/  STS [UR11+0xc], R4 ;  /* 0x00000c04ff007988 */ /* 0x0005e2000800080b */
[----:B------:R-:W-:Y:S02]  /*1390*/  LOP3.LUT R3, R3, 0x7, RZ, 0xb8, !PT ;  /* 0x0000000703037812 */ /* 0x000fe400078eb8ff */
[----:B---3--:R-:W-:-:S03]  /*13a0*/  LOP3.LUT R2, R2, 0xf, R7, 0xb8, !PT ;  /* 0x0000000f02027812 */ /* 0x008fc600078eb807 */
[----:B------:R2:W-:Y:S04]  /*13b0*/  STS [UR11+0x34], R3 ;  /* 0x00003403ff007988 */ /* 0x0005e8000800080b */
[----:B------:R2:W-:Y:S02]  /*13c0*/  STS [UR11+0x1c], R2 ;  /* 0x00001c02ff007988 */ /* 0x0005e4000800080b */
.L_x_44:
[----:B------:R-:W-:Y:S05]  /*13d0*/  BSYNC.RECONVERGENT B4 ;  /* 0x0000000000047941 */ /* 0x000fea0003800200 */
.L_x_43:
[----:B------:R-:W-:Y:S04]  /*13e0*/  BSSY.RECONVERGENT B5, `(.L_x_45) ;  /* 0x000001a000057945 */ /* 0x000fe80003800200 */
[----:B------:R-:W-:Y:S04]  /*13f0*/  BSSY.RELIABLE B4, `(.L_x_46) ;  /* 0x0000015000047945 */ /* 0x000fe80003800100 */
[----:B------:R-:W-:Y:S05]  /*1400*/  @P3 BRA `(.L_x_47) ;  /* 0x0000000000203947 */ /* 0x000fea0003800000 */
[----:B--23-5:R-:W2:Y:S02]  /*1410*/  LDS R2, [UR11+0x34] ;  /* 0x0000340bff027984 */ /* 0x02cea40008000800 */
[----:B--2---:R-:W-:-:S05]  /*1420*/  LOP3.LUT R2, R2, 0x38, RZ, 0xb8, !PT ;  /* 0x0000003802027812 */ /* 0x004fca00078eb8ff */
[----:B------:R2:W-:Y:S01]  /*1430*/  STS [UR11+0x34], R2 ;  /* 0x00003402ff007988 */ /* 0x0005e2000800080b */
[----:B------:R-:W-:Y:S05]  /*1440*/  @P3 BRA `(.L_x_48) ;  /* 0x0000000000203947 */ /* 0x000fea0003800000 */
[----:B--2---:R-:W2:Y:S01]  /*1450*/  LDS R2, [UR11+0x8] ;  /* 0x0000080bff027984 */ /* 0x004ea20008000800 */
[----:B------:R-:W-:-:S05]  /*1460*/  IMAD.MOV.U32 R3, RZ, RZ, 0x780 ;  /* 0x00000780ff037424 */ /* 0x000fca00078e00ff */
[----:B--2---:R-:W-:-:S05]  /*1470*/  LOP3.LUT R2, R2, 0x500, R3, 0xd8, !PT ;  /* 0x0000050002027812 */ /* 0x004fca00078ed803 */
[----:B------:R2:W-:Y:S02]  /*1480*/  STS [UR11+0x8], R2 ;  /* 0x00000802ff007988 */ /* 0x0005e4000800080b */
.L_x_47:
[----:B------:R-:W-:Y:S05]  /*1490*/  @P3 BRA `(.L_x_49) ;  /* 0x0000000000283947 */ /* 0x000fea0003800000 */
[----:B--23-5:R-:W2:Y:S02]  /*14a0*/  LDS R2, [UR11+0x8] ;  /* 0x0000080bff027984 */ /* 0x02cea40008000800 */
[----:B--2---:R-:W-:-:S05]  /*14b0*/  LOP3.LUT R2, R2, 0x1800, RZ, 0xb8, !PT ;  /* 0x0000180002027812 */ /* 0x004fca00078eb8ff */
[----:B------:R3:W-:Y:S02]  /*14c0*/  STS [UR11+0x8], R2 ;  /* 0x00000802ff007988 */ /* 0x0007e4000800080b */
.L_x_48:
[----:B------:R-:W-:Y:S05]  /*14d0*/  @P3 BREAK.RELIABLE B4 ;  /* 0x0000000000043942 */ /* 0x000fea0003800100 */
[----:B------:R-:W-:Y:S05]  /*14e0*/  @P3 BRA `(.L_x_50) ;  /* 0x0000000000243947 */ /* 0x000fea0003800000 */
[----:B--23--:R-:W2:Y:S01]  /*14f0*/  LDS R2, [UR11+0x8] ;  /* 0x0000080bff027984 */ /* 0x00cea20008000800 */
[----:B------:R-:W-:-:S05]  /*1500*/  IMAD.MOV.U32 R3, RZ, RZ, 0x6000 ;  /* 0x00006000ff037424 */ /* 0x000fca00078e00ff */
[----:B--2---:R-:W-:-:S04]  /*1510*/  LOP3.LUT R2, R2, 0x6000, R3, 0xd8, !PT ;  /* 0x0000600002027812 */ /* 0x004fc800078ed803 */
[----:B------:R-:W-:-:S05]  /*1520*/  LOP3.LUT R2, R2, 0x400000, RZ, 0xb8, !PT ;  /* 0x0040000002027812 */ /* 0x000fca00078eb8ff */
[----:B------:R2:W-:Y:S02]  /*1530*/  STS [UR11+0x8], R2 ;  /* 0x00000802ff007988 */ /* 0x0005e4000800080b */
.L_x_49:
[----:B------:R-:W-:Y:S05]  /*1540*/  BSYNC.RELIABLE B4 ;  /* 0x0000000000047941 */ /* 0x000fea0003800100 */
.L_x_46:
[----:B--23-5:R-:W2:Y:S02]  /*1550*/  @!P3 LDS R2, [UR11+0x8] ;  /* 0x0000080bff02b984 */ /* 0x02cea40008000800 */
[----:B--2---:R-:W-:-:S05]  /*1560*/  @!P3 LOP3.LUT R2, R2, 0x8000, RZ, 0xb8, !PT ;  /* 0x000080000202b812 */ /* 0x004fca00078eb8ff */
[----:B------:R5:W-:Y:S02]  /*1570*/  @!P3 STS [UR11+0x8], R2 ;  /* 0x00000802ff00b988 */ /* 0x000be4000800080b */
.L_x_50:
[----:B------:R-:W-:Y:S05]  /*1580*/  BSYNC.RECONVERGENT B5 ;  /* 0x0000000000057941 */ /* 0x000fea0003800200 */
.L_x_45:
[----:B------:R-:W-:Y:S05]  /*1590*/  WARPSYNC.ALL ;  /* 0x0000000000007948 */ /* 0x000fea0003800000 */
[----:B------:R-:W-:Y:S01]  /*15a0*/  NOP ;  /* 0x0000000000007918 */ /* 0x000fe20000000000 */
[----:B------:R-:W-:-:S04]  /*15b0*/  UIADD3 UR4, UPT, UPT, UR4, 0x100, URZ ;  /* 0x0000010004047890 */ /* 0x000fc8000fffe0ff */
[----:B------:R-:W-:-:S04]  /*15c0*/  UIADD3 UR12, UP0, UPT, UR4, UR12, URZ ;  /* 0x0000000c040c7290 */ /* 0x000fc8000ff1e0ff */
[----:B------:R-:W-:Y:S01]  /*15d0*/  ULEA.HI.X.SX32 UR13, UR4, UR13, 0x1, UP0 ;  /* 0x0000000d040d7291 */ /* 0x000fe200080f0eff */
[----:B------:R-:W-:Y:S11]  /*15e0*/  @P0 BRA `(.L_x_51) ;  /* 0x0000000000300947 */ /* 0x000ff60003800000 */
[----:B--23-5:R-:W2:Y:S01]  /*15f0*/  S2R R2, SR_LANEID ;  /* 0x0000000000027919 */ /* 0x02cea20000000000 */
[----:B------:R-:W-:Y:S05]  /*1600*/  WARPSYNC.ALL ;  /* 0x0000000000007948 */ /* 0x000fea0003800000 */
[----:B------:R-:W-:Y:S01]  /*1610*/  NOP ;  /* 0x0000000000007918 */ /* 0x000fe20000000000 */
[----:B--2---:R-:W-:-:S05]  /*1620*/  IMAD.SHL.U32 R4, R2, 0x4, RZ ;  /* 0x0000000402047824 */ /* 0x004fca00078e00ff */
[----:B------:R-:W2:Y:S01]  /*1630*/  LDS R5, [R4+UR11] ;  /* 0x0000000b04057984 */ /* 0x000ea20008000800 */
[----:B------:R-:W-:-:S05]  /*1640*/  IADD3 R2, P1, PT, R4, UR12, RZ ;  /* 0x0000000c04027c10 */ /* 0x000fca000ff3e0ff */
[----:B------:R-:W-:-:S05]  /*1650*/  IMAD.X R3, RZ, RZ, UR13, P1 ;  /* 0x0000000dff037e24 */ /* 0x000fca00088e06ff */
[----:B--2---:R2:W3:Y:S01]  /*1660*/  ATOMG.E.EXCH.STRONG.GPU PT, RZ, [R2], R5 ;  /* 0x0000000502ff73a8 */ /* 0x0044e200041ee100 */
[----:B------:R-:W-:-:S04]  /*1670*/  DEPBAR {5,4,3,2,1,0} ;  /* 0x0000003f0000791a */ /* 0x000fc80000000000 */
[----:B------:R-:W5:Y:S02]  /*1680*/  CCTL.E.C.LDCU.IV.DEEP [UR12] ;  /* 0x000000000c007540 */ /* 0x000f640009c08000 */
[----:B-----5:R2:W-:Y:S01]  /*1690*/  UTMACCTL.IV [UR12] ;  /* 0x000000000c0079b9 */ /* 0x0205e20008000000 */
[----:B------:R-:W-:Y:S01]  /*16a0*/  NOP ;  /* 0x0000000000007918 */ /* 0x000fe20000000000 */
.L_x_51:
[----:B------:R-:W-:Y:S05]  /*16b0*/  @P0 BRA `(.L_x_52) ;  /* 0x00000000000c0947 */ /* 0x000fea0003800000 */
[----:B------:R0:W-:Y:S01]  /*16c0*/  UTMACMDFLUSH ;  /* 0x00000000000079b7 */ /* 0x0001e20000000000 */
[----:B------:R-:W-:Y:S05]  /*16d0*/  @P0 BRA `(.L_x_52) ;  /* 0x0000000000040947 */ /* 0x000fea0003800000 */
[----:B------:R-:W-:-:S04]  /*16e0*/  DEPBAR.LE SB0, 0x0 ;  /* 0x000080000000791a */ /* 0x000fc80000000000 */
.L_x_52:
[----:B------:R-:W-:Y:S05]  /*16f0*/  WARPSYNC.ALL ;  /* 0x0000000000007948 */ /* 0x000fea0003800000 */
[----:B------:R-:W-:Y:S01]  /*1700*/  NOP ;  /* 0x0000000000007918 */ /* 0x000fe20000000000 */
[----:B---3--:R-:W-:Y:S01]  /*1710*/  BAR.SYNC.DEFER_BLOCKING 0x0 ;  /* 0x0000000000007b1d */ /* 0x008fe20000010000 */
[----:B--2--5:R-:W-:Y:S01]  /*1720*/  SHF.R.U32.HI R2, RZ, 0x5, R0 ;  /* 0x00000005ff027819 */ /* 0x024fe20000011600 */
[----:B------:R-:W-:-:S03]  /*1730*/  USHF.L.U32 UR7, UR7, 0x8, URZ ;  /* 0x0000000807077899 */ /* 0x000fc600080006ff */
[----:B------:R-:W-:Y:S01]  /*1740*/  R2UR UR14, R2 ;  /* 0x00000000020e72ca */ /* 0x000fe200000e0000 */
[----:B------:R-:W-:Y:S01]  /*1750*/  VOTEU.ALL UP0, P3 ;  /* 0x0000000000ff7886 */ /* 0x000fe20001800000 */
[----:B------:R-:W-:Y:S01]  /*1760*/  UMOV UR4, 0x1 ;  /* 0x0000000100047882 */ /* 0x000fe20000000000 */
[----:B------:R-:W-:Y:S01]  /*1770*/  VOTEU.ALL UP1, P3 ;  /* 0x0000000000ff7886 */ /* 0x000fe20001820000 */
[----:B------:R-:W-:Y:S02]  /*1780*/  BSSY.RECONVERGENT B5, `(.L_x_53) ;  /* 0x0000018000057945 */ /* 0x000fe40003800200 */
[----:B------:R-:W-:-:S04]  /*1790*/  @!UP0 UIADD3 UR16, UPT, UPT, -UR4, 0x100000, URZ ;  /* 0x0010000004108890 */ /* 0x000fc8000fffe1ff */
[----:B------:R-:W-:Y:S02]  /*17a0*/  @!UP0 USHF.L.U32 UR17, UR16, 0xb, URZ ;  /* 0x0000000b10118899 */ /* 0x000fe400080006ff */
[----:B------:R-:W-:Y:S02]  /*17b0*/  @!UP0 USHF.L.U32 UR16, UR16, 0x1, URZ ;  /* 0x0000000110108899 */ /* 0x000fe400080006ff */
[----:B------:R-:W-:-:S04]  /*17c0*/  @!UP0 UIADD3 UR4, UPT, UPT, -UR4, 0x100000, URZ ;  /* 0x0010000004048890 */ /* 0x000fc8000fffe1ff */
[----:B------:R-:W-:Y:S02]  /*17d0*/  @!UP0 USHF.L.U32 UR5, UR4, 0xb, URZ ;  /* 0x0000000b04058899 */ /* 0x000fe400080006ff */
[----:B------:R-:W-:Y:S01]  /*17e0*/  @!UP0 USHF.L.U32 UR4, UR4, 0x1, URZ ;  /* 0x0000000104048899 */ /* 0x000fe200080006ff */
[----:B------:R-:W-:Y:S01]  /*17f0*/  VOTEU.ALL UP0, P3 ;  /* 0x0000000000ff7886 */ /* 0x000fe20001800000 */
[----:B------:R-:W2:Y:S04]  /*1800*/  FENCE.VIEW.ASYNC.S ;  /* 0x00000000000073c6 */ /* 0x000ea80000000000 */
[----:B--2---:R2:W3:Y:S06]  /*1810*/  @!UP0 SYNCS.EXCH.64 URZ, [UR11+0x3c000], UR16 ;  /* 0x03c000100bff85b2 */ /* 0x0044ec0008000100 */
[----:B------:R2:W3:Y:S02]  /*1820*/  @!UP1 SYNCS.EXCH.64 URZ, [UR11+0x3c020], UR4 ;  /* 0x03c020040bff95b2 */ /* 0x0004e40008000100 */
[----:B---3--:R-:W-:Y:S06]  /*1830*/  BAR.SYNC.DEFER_BLOCKING 0x0 ;  /* 0x0000000000007b1d */ /* 0x008fec0000010000 */
[----:B------:R-:W-:Y:S05]  /*1840*/  @P3 BRA `(.L_x_54) ;  /* 0x00000000002c3947 */ /* 0x000fea0003800000 */
[----:B--2---:R-:W-:Y:S02]  /*1850*/  UMOV UR4, 0x1 ;  /* 0x0000000100047882 */ /* 0x004fe40000000000 */
[----:B------:R-:W-:-:S04]  /*1860*/  UIADD3 UR16, UPT, UPT, -UR4, 0x100000, URZ ;  /* 0x0010000004107890 */ /* 0x000fc8000fffe1ff */
[----:B------:R-:W-:Y:S02]  /*1870*/  USHF.L.U32 UR17, UR16, 0xb, URZ ;  /* 0x0000000b10117899 */ /* 0x000fe400080006ff */
[----:B------:R-:W-:Y:S02]  /*1880*/  USHF.L.U32 UR16, UR16, 0x1, URZ ;  /* 0x0000000110107899 */ /* 0x000fe400080006ff */
[----:B------:R-:W-:-:S04]  /*1890*/  UIADD3 UR4, UPT, UPT, -UR4, 0x100000, URZ ;  /* 0x0010000004047890 */ /* 0x000fc8000fffe1ff */
[----:B------:R-:W-:Y:S02]  /*18a0*/  USHF.L.U32 UR5, UR4, 0xb, URZ ;  /* 0x0000000b04057899 */ /* 0x000fe400080006ff */
[----:B------:R-:W-:Y:S01]  /*18b0*/  USHF.L.U32 UR4, UR4, 0x1, URZ ;  /* 0x0000000104047899 */ /* 0x000fe200080006ff */
[----:B------:R-:W2:Y:S03]  /*18c0*/  FENCE.VIEW.ASYNC.S ;  /* 0x00000000000073c6 */ /* 0x000ea60000000000 */
[----:B--2---:R3:W5:Y:S08]  /*18d0*/  SYNCS.EXCH.64 URZ, [UR11+0x3c008], UR16 ;  /* 0x03c008100bff75b2 */ /* 0x0047700008000100 */
[----:B------:R3:W2:Y:S02]  /*18e0*/  SYNCS.EXCH.64 URZ, [UR11+0x3c028], UR4 ;  /* 0x03c028040bff75b2 */ /* 0x0006a40008000100 */
[----:B---3--:R-:W-:Y:S01]  /*18f0*/  NOP ;  /* 0x0000000000007918 */ /* 0x008fe20000000000 */
.L_x_54:
[----:B--2---:R-:W-:Y:S05]  /*1900*/  BSYNC.RECONVERGENT B5 ;  /* 0x0000000000057941 */ /* 0x004fea0003800200 */
.L_x_53:
[----:B-----5:R-:W-:Y:S01]  /*1910*/  BAR.SYNC.DEFER_BLOCKING 0x0 ;  /* 0x0000000000007b1d */ /* 0x020fe20000010000 */
[----:B------:R-:W-:Y:S01]  /*1920*/  UIADD3 UR6, UPT, UPT, UR11, 0x3c020, URZ ;  /* 0x0003c0200b067890 */ /* 0x000fe2000fffe0ff */
[----:B------:R-:W-:Y:S01]  /*1930*/  ISETP.GE.AND P0, PT, R10, 0x1, PT ;  /* 0x000000010a00780c */ /* 0x000fe20003f06270 */
[----:B------:R-:W-:-:S03]  /*1940*/  USHF.L.U32 UR23, UR15, 0x6, URZ ;  /* 0x000000060f177899 */ /* 0x000fc600080006ff */
[----:B------:R-:W-:Y:S04]  /*1950*/  BSSY.RECONVERGENT B5, `(.L_x_55) ;  /* 0x000000d000057945 */ /* 0x000fe80003800200 */
[----:B------:R-:W-:Y:S05]  /*1960*/  @P3 BRA `(.L_x_56) ;  /* 0x00000000002c3947 */ /* 0x000fea0003800000 */
[----:B------:R-:W-:Y:S02]  /*1970*/  UMOV UR4, 0x1 ;  /* 0x0000000100047882 */ /* 0x000fe40000000000 */
[----:B------:R-:W-:-:S04]  /*1980*/  UIADD3 UR16, UPT, UPT, -UR4, 0x100000, URZ ;  /* 0x0010000004107890 */ /* 0x000fc8000fffe1ff */
[----:B------:R-:W-:Y:S02]  /*1990*/  USHF.L.U32 UR17, UR16, 0xb, URZ ;  /* 0x0000000b10117899 */ /* 0x000fe400080006ff */
[----:B------:R-:W-:Y:S02]  /*19a0*/  USHF.L.U32 UR16, UR16, 0x1, URZ ;  /* 0x0000000110107899 */ /* 0x000fe400080006ff */
[----:B------:R-:W-:-:S04]  /*19b0*/  UIADD3 UR4, UPT, UPT, -UR4, 0x100000, URZ ;  /* 0x0010000004047890 */ /* 0x000fc8000fffe1ff */
[----:B------:R-:W-:Y:S02]  /*19c0*/  USHF.L.U32 UR5, UR4, 0xb, URZ ;  /* 0x0000000b04057899 */ /* 0x000fe400080006ff */
[----:B------:R-:W-:Y:S01]  /*19d0*/  USHF.L.U32 UR4, UR4, 0x1, URZ ;  /* 0x0000000104047899 */ /* 0x000fe200080006ff */
[----:B------:R-:W2:Y:S03]  /*19e0*/  FENCE.VIEW.ASYNC.S ;  /* 0x00000000000073c6 */ /* 0x000ea60000000000 */
[----:B--2---:R2:W3:Y:S08]  /*19f0*/  SYNCS.EXCH.64 URZ, [UR11+0x3c010], UR16 ;  /* 0x03c010100bff75b2 */ /* 0x0044f00008000100 */
[----:B------:R2:W5:Y:S01]  /*1a00*/  SYNCS.EXCH.64 URZ, [UR11+0x3c030], UR4 ;  /* 0x03c030040bff75b2 */ /* 0x0005620008000100 */
[----:B------:R-:W-:Y:S01]  /*1a10*/  NOP ;  /* 0x0000000000007918 */ /* 0x000fe20000000000 */
.L_x_56:
[----:B--2---:R-:W-:Y:S05]  /*1a20*/  BSYNC.RECONVERGENT B5 ;  /* 0x0000000000057941 */ /* 0x004fea0003800200 */
.L_x_55:
[----:B------:R-:W-:Y:S05]  /*1a30*/  @!P0 BRA `(.L_x_57) ;  /* 0x0000000c00508947 */ /* 0x000fea0003800000 */
[----:B---3-5:R-:W-:Y:S01]  /*1a40*/  BAR.SYNC.DEFER_BLOCKING 0x0 ;  /* 0x0000000000007b1d */ /* 0x028fe20000010000 */
[----:B------:R-:W-:Y:S01]  /*1a50*/  ELECT P1, URZ, PT ;  /* 0x0000000000ff782f */ /* 0x000fe20003820000 */
[----:B------:R-:W-:Y:S01]  /*1a60*/  @!P3 IMAD.MOV.U32 R2, RZ, RZ, 0x14000 ;  /* 0x00014000ff02b424 */ /* 0x000fe200078e00ff */
[----:B------:R-:W-:Y:S02]  /*1a70*/  ULOP3.LUT UR4, UR14, 0x1, URZ, 0xc0, !UPT ;  /* 0x000000010e047892 */ /* 0x000fe4000f8ec0ff */
[C---:B------:R-:W-:Y:S02]  /*1a80*/  ISETP.LT.U32.AND P1, PT, R68.reuse, 0x40, P1 ;  /* 0x000000404400780c */ /* 0x040fe40000f21070 */
[----:B------:R-:W-:Y:S01]  /*1a90*/  ELECT P0, URZ, PT ;  /* 0x0000000000ff782f */ /* 0x000fe20003800000 */
[----:B------:R-:W-:Y:S02]  /*1aa0*/  ULEA UR5, UR4, UR11, 0xd ;  /* 0x0000000b04057291 */ /* 0x000fe4000f8e68ff */
[----:B------:R-:W-:Y:S01]  /*1ab0*/  USHF.L.U32 UR22, UR4, 0x6, URZ ;  /* 0x0000000604167899 */ /* 0x000fe200080006ff */
[----:B------:R-:W-:Y:S01]  /*1ac0*/  ISETP.LT.U32.AND P0, PT, R68, 0x40, P0 ;  /* 0x000000404400780c */ /* 0x000fe20000701070 */
[----:B------:R-:W-:Y:S01]  /*1ad0*/  UIMAD UR16, UR4, 0x6000, UR5 ;  /* 0x00006000041078a4 */ /* 0x000fe2000f8e0205 */
[----:B------:R-:W-:-:S04]  /*1ae0*/  UMOV UR19, UR7 ;  /* 0x0000000700137c82 */ /* 0x000fc80008000000 */
[----:B------:R-:W-:Y:S01]  /*1af0*/  UMOV UR18, UR22 ;  /* 0x0000001600127c82 */ /* 0x000fe20008000000 */
[----:B------:R-:W-:Y:S01]  /*1b00*/  VOTEU.ANY UP0, P1 ;  /* 0x0000000000ff7886 */ /* 0x000fe20000800100 */
[----:B------:R-:W-:-:S04]  /*1b10*/  VOTEU.ANY UP2, P1 ;  /* 0x0000000000ff7886 */ /* 0x000fc80000840100 */
[----:B------:R-:W-:Y:S01]  /*1b20*/  @UP0 UIADD3 UR20, UPT, UPT, UR5, 0x30000, URZ ;  /* 0x0003000005140890 */ /* 0x000fe2000fffe0ff */
[----:B------:R2:W-:Y:S01]  /*1b30*/  @!P3 SYNCS.ARRIVE.TRANS64 RZ, [UR11+0x3c000], R2 ;  /* 0x03c00002ffffb9a7 */ /* 0x0005e2000800000b */
[----:B------:R-:W-:Y:S01]  /*1b40*/  @UP0 UIADD3 UR21, UPT, UPT, UR11, 0x3c000, URZ ;  /* 0x0003c0000b150890 */ /* 0x000fe2000fffe0ff */
[----:B------:R-:W-:Y:S06]  /*1b50*/  BAR.SYNC.DEFER_BLOCKING 0x0 ;  /* 0x0000000000007b1d */ /* 0x000fec0000010000 */
[----:B------:R-:W-:Y:S01]  /*1b60*/  VOTEU.ANY UP1, P0 ;  /* 0x0000000000ff7886 */ /* 0x000fe20000020100 */
[----:B------:R-:W-:-:S04]  /*1b70*/  VOTEU.ANY UP0, P0 ;  /* 0x0000000000ff7886 */ /* 0x000fc80000000100 */
[----:B------:R-:W-:Y:S01]  /*1b80*/  @UP1 UIADD3 UR17, UPT, UPT, UR11, 0x3c000, URZ ;  /* 0x0003c0000b111890 */ /* 0x000fe2000fffe0ff */
[----:B------:R2:W-:Y:S01]  /*1b90*/  @UP2 UTMALDG.2D [UR20], [UR8] ;  /* 0x00000014080025b4 */ /* 0x0005e20008008000 */
[----:B------:R3:W-:Y:S06]  /*1ba0*/  MEMBAR.ALL.CTA ;  /* 0x0000000000007992 */ /* 0x0007ec0000008000 */
[----:B---3--:R-:W3:Y:S02]  /*1bb0*/  FENCE.VIEW.ASYNC.S ;  /* 0x00000000000073c6 */ /* 0x008ee40000000000 */
[----:B---3--:R-:W-:Y:S06]  /*1bc0*/  BAR.SYNC.DEFER_BLOCKING 0x0 ;  /* 0x0000000000007b1d */ /* 0x008fec0000010000 */
[----:B------:R2:W-:Y:S01]  /*1bd0*/  @UP0 UTMALDG.2D [UR16], [UR32] ;  /* 0x00000010200005b4 */ /* 0x0005e20008008000 */
[----:B------:R-:W-:Y:S01]  /*1be0*/  UISETP.NE.U32.AND UP0, UPT, UR14, URZ, UPT ;  /* 0x000000ff0e00728c */ /* 0x000fe2000bf05070 */
[----:B------:R-:W-:Y:S06]  /*1bf0*/  BAR.SYNC.DEFER_BLOCKING 0x0 ;  /* 0x0000000000007b1d */ /* 0x000fec0000010000 */
[----:B------:R-:W3:Y:S02]  /*1c00*/  SYNCS.PHASECHK.TRANS64.TRYWAIT P0, [UR11+0x3c000], RZ ;  /* 0x03c000ffff0075a7 */ /* 0x000ee4000800110b */
[----:B--23--:R-:W-:Y:S05]  /*1c10*/  @!P0 BRA `(.L_x_58) ;  /* 0x0000001400088947 */ /* 0x00cfea0003800000 */
.L_x_74:
[----:B------:R-:W-:Y:S05]  /*1c20*/  BRA.U UP0, `(.L_x_59) ;  /* 0x0000000100c87547 */ /* 0x000fea000b800000 */
[----:B------:R-:W-:Y:S02]  /*1c30*/  USHF.R.U32.HI UR16, URZ, 0x4, UR11 ;  /* 0x00000004ff107899 */ /* 0x000fe4000801160b */
[----:B------:R-:W-:Y:S02]  /*1c40*/  UIADD3 UR15, UPT, UPT, UR11, 0x30000, URZ ;  /* 0x000300000b0f7890 */ /* 0x000fe4000fffe0ff */
[----:B------:R-:W-:Y:S02]  /*1c50*/  USGXT.U32 UR16, UR16, 0xe ;  /* 0x0000000e1010789a */ /* 0x000fe40008000000 */
[----:B------:R-:W-:Y:S02]  /*1c60*/  USHF.R.U32.HI UR15, URZ, 0x4, UR15 ;  /* 0x00000004ff0f7899 */ /* 0x000fe4000801160f */
[----:B------:R-:W-:Y:S02]  /*1c70*/  UIADD3 UR48, UP0, UPT, UR16, 0x2, URZ ;  /* 0x0000000210307890 */ /* 0x000fe4000ff1e0ff */
[----:B------:R-:W-:Y:S01]  /*1c80*/  USGXT.U32 UR18, UR15, 0xe ;  /* 0x0000000e0f12789a */ /* 0x000fe20008000000 */
[----:B------:R-:W-:Y:S01]  /*1c90*/  UMOV UR5, URZ ;  /* 0x000000ff00057c82 */ /* 0x000fe20008000000 */
[----:B------:R-:W-:Y:S01]  /*1ca0*/  UMOV UR4, URZ ;  /* 0x000000ff00047c82 */ /* 0x000fe20008000000 */
[----:B------:R-:W-:-:S02]  /*1cb0*/  UIADD3.X UR49, UPT, UPT, UR5, 0x40004040, URZ, UP0, !UPT ;  /* 0x4000404005317890 */ /* 0x000fc400087fe4ff */
[----:B------:R-:W-:Y:S02]  /*1cc0*/  UIADD3 UR50, UP0, UPT, UR18, 0x2, URZ ;  /* 0x0000000212327890 */ /* 0x000fe4000ff1e0ff */
[----:B------:R-:W-:Y:S02]  /*1cd0*/  UIADD3.64 UR24, UPT, UPT, UR48, 0x2, URZ ;  /* 0x0000000230187897 */ /* 0x000fe4000fffe0ff */
[----:B------:R-:W-:Y:S02]  /*1ce0*/  UIADD3.X UR51, UPT, UPT, UR4, 0x40004040, URZ, UP0, !UPT ;  /* 0x4000404004337890 */ /* 0x000fe400087fe4ff */
[----:B------:R-:W-:Y:S02]  /*1cf0*/  UIADD3.64 UR28, UPT, UPT, UR48, 0x4, URZ ;  /* 0x00000004301c7897 */ /* 0x000fe4000fffe0ff */
[----:B------:R-:W-:Y:S02]  /*1d00*/  UIADD3.64 UR4, UPT, UPT, UR50, 0x2, URZ ;  /* 0x0000000232047897 */ /* 0x000fe4000fffe0ff */
[----:B------:R-:W-:-:S02]  /*1d10*/  UIADD3.64 UR26, UPT, UPT, UR50, 0x4, URZ ;  /* 0x00000004321a7897 */ /* 0x000fc4000fffe0ff */
[----:B------:R-:W-:Y:S02]  /*1d20*/  UIADD3.64 UR34, UPT, UPT, UR48, 0x7fe, URZ ;  /* 0x000007fe30227897 */ /* 0x000fe4000fffe0ff */
[----:B------:R-:W-:Y:S02]  /*1d30*/  UIADD3.64 UR30, UPT, UPT, UR50, 0x1fe, URZ ;  /* 0x000001fe321e7897 */ /* 0x000fe4000fffe0ff */
[----:B------:R-:W-:Y:S02]  /*1d40*/  UIADD3.64 UR38, UPT, UPT, UR48, 0x800, URZ ;  /* 0x0000080030267897 */ /* 0x000fe4000fffe0ff */
[----:B------:R-:W-:Y:S02]  /*1d50*/  UIADD3.64 UR36, UPT, UPT, UR50, 0x200, URZ ;  /* 0x0000020032247897 */ /* 0x000fe4000fffe0ff */
[----:B------:R-:W-:Y:S02]  /*1d60*/  UIADD3.64 UR42, UPT, UPT, UR48, 0x802, URZ ;  /* 0x00000802302a7897 */ /* 0x000fe4000fffe0ff */
[----:B------:R-:W-:Y:S01]  /*1d70*/  UIADD3.64 UR40, UPT, UPT, UR50, 0x202, URZ ;  /* 0x0000020232287897 */ /* 0x000fe2000fffe0ff */
[----:B------:R-:W-:Y:S01]  /*1d80*/  UMOV UR20, 0x0 ;  /* 0x0000000000147882 */ /* 0x000fe20000000000 */
[----:B------:R-:W-:Y:S01]  /*1d90*/  UMOV UR21, 0x4400490 ;  /* 0x0440049000157882 */ /* 0x000fe20000000000 */
[----:B------:R-:W-:Y:S01]  /*1da0*/  UIADD3.64 UR46, UPT, UPT, UR48, 0x804, URZ ;  /* 0x00000804302e7897 */ /* 0x000fe2000fffe0ff */
[----:B------:R-:W-:Y:S01]  /*1db0*/  UMOV UR17, 0x40004040 ;  /* 0x4000404000117882 */ /* 0x000fe20000000000 */
[----:B------:R-:W-:Y:S01]  /*1dc0*/  UIADD3.64 UR44, UPT, UPT, UR50, 0x204, URZ ;  /* 0x00000204322c7897 */ /* 0x000fe2000fffe0ff */
[----:B------:R-:W-:Y:S01]  /*1dd0*/  UMOV UR19, 0x40004040 ;  /* 0x4000404000137882 */ /* 0x000fe20000000000 */
[----:B------:R-:W-:Y:S01]  /*1de0*/  UMOV UR52, 0x0 ;  /* 0x0000000000347882 */ /* 0x000fe20000000000 */
[----:B------:R-:W-:Y:S01]  /*1df0*/  UMOV UR53, 0x4400490 ;  /* 0x0440049000357882 */ /* 0x000fe20000000000 */
[----:B------:R-:W-:Y:S01]  /*1e00*/  UMOV UR54, 0x0 ;  /* 0x0000000000367882 */ /* 0x000fe20000000000 */
[----:B------:R-:W-:Y:S01]  /*1e10*/  UMOV UR55, 0x4400490 ;  /* 0x0440049000377882 */ /* 0x000fe20000000000 */
[----:B------:R2:W-:Y:S01]  /*1e20*/  UTCHMMA gdesc[UR18], gdesc[UR16], tmem[UR10], tmem[UR20], idesc[UR21], !UPT ;  /* 0x00ff1410120075ea */ /* 0x0005e2000f80000a */
[----:B------:R-:W-:Y:S01]  /*1e30*/  UMOV UR56, 0x0 ;  /* 0x0000000000387882 */ /* 0x000fe20000000000 */
[----:B------:R-:W-:Y:S01]  /*1e40*/  UMOV UR57, 0x4400490 ;  /* 0x0440049000397882 */ /* 0x000fe20000000000 */
[----:B------:R2:W-:Y:S01]  /*1e50*/  UTCHMMA gdesc[UR50], gdesc[UR48], tmem[UR10], tmem[UR52], idesc[UR53], UPT ;  /* 0x00ff3430320075ea */ /* 0x0005e2000b80000a */
        /* <DEDUP_REMOVED lines=12> */
[----:B------:R2:W-:Y:S01]  /*1f20*/  UTCHMMA gdesc[UR40], gdesc[UR42], tmem[UR10], tmem[UR62], idesc[UR63], UPT ;  /* 0x00ff3e2a280075ea */ /* 0x0005e2000b80000a */
[----:B------:R2:W-:Y:S01]  /*1f30*/  UTCHMMA gdesc[UR44], gdesc[UR46], tmem[UR10], tmem[UR64], idesc[UR65], UPT ;  /* 0x00ff402e2c0075ea */ /* 0x0005e2000b80000a */
[----:B------:R-:W-:Y:S01]  /*1f40*/  NOP ;  /* 0x0000000000007918 */ /* 0x000fe20000000000 */
.L_x_59:
[----:B------:R-:W-:Y:S01]  /*1f50*/  ELECT P0, URZ, PT ;  /* 0x0000000000ff782f */ /* 0x000fe20003800000 */
[----:B--2---:R-:W-:Y:S01]  /*1f60*/  UMOV UR4, UR6 ;  /* 0x0000000600047c82 */ /* 0x004fe20008000000 */
[----:B------:R-:W-:Y:S02]  /*1f70*/  UMOV UR5, URZ ;  /* 0x000000ff00057c82 */ /* 0x000fe40008000000 */
[----:B------:R-:W-:-:S13]  /*1f80*/  ISETP.LT.U32.AND P0, PT, R68, 0x20, P0 ;  /* 0x000000204400780c */ /* 0x000fda0000701070 */
[----:B------:R-:W-:Y:S01]  /*1f90*/  VOTEU.ANY UP0, P0 ;  /* 0x0000000000ff7886 */ /* 0x000fe20000000100 */
[----:B------:R-:W-:Y:S01]  /*1fa0*/  VOTEU.ANY UP1, P0 ;  /* 0x0000000000ff7886 */ /* 0x000fe20000020100 */
[----:B------:R-:W-:-:S03]  /*1fb0*/  ISETP.GE.U32.AND P0, PT, R10, 0x81, PT ;  /* 0x000000810a00780c */ /* 0x000fc60003f06070 */
[----:B------:R-:W-:Y:S02]  /*1fc0*/  @UP0 UMOV UR4, UR4 ;  /* 0x0000000400040c82 */ /* 0x000fe40008000000 */
[----:B------:R2:W-:Y:S01]  /*1fd0*/  @UP1 UTCBAR [UR4], URZ ;  /* 0x000000ff040013e9 */ /* 0x0005e200080000ff */
[----:B------:R-:W-:Y:S06]  /*1fe0*/  BAR.SYNC.DEFER_BLOCKING 0x0 ;  /* 0x0000000000007b1d */ /* 0x000fec0000010000 */
[----:B------:R-:W3:Y:S02]  /*1ff0*/  SYNCS.PHASECHK.TRANS64.TRYWAIT P1, [UR11+0x3c020], RZ ;  /* 0x03c020ffff0075a7 */ /* 0x000ee4000802110b */
[----:B--23--:R-:W-:Y:S05]  /*2000*/  @!P1 BRA `(.L_x_60) ;  /* 0x0000001000189947 */ /* 0x00cfea0003800000 */
.L_x_75:
[----:B------:R-:W-:Y:S01]  /*2010*/  IMAD.MOV.U32 R2, RZ, RZ, RZ ;  /* 0x000000ffff027224 */ /* 0x000fe200078e00ff */
[----:B------:R-:W-:Y:S06]  /*2020*/  @!P0 BRA `(.L_x_57) ;  /* 0x0000000400d48947 */ /* 0x000fec0003800000 */
[----:B------:R-:W2:Y:S01]  /*2030*/  LDCU UR34, c[0x0][0x3a0] ;  /* 0x00007400ff2277ac */ /* 0x000ea20008000800 */
[----:B------:R-:W-:Y:S01]  /*2040*/  UMOV UR35, 0x80 ;  /* 0x0000008000237882 */ /* 0x000fe20000000000 */
[----:B------:R-:W-:-:S05]  /*2050*/  UMOV UR15, 0x1 ;  /* 0x00000001000f7882 */ /* 0x000fca0000000000 */
.L_x_64:
[----:B------:R-:W-:Y:S01]  /*2060*/  BAR.SYNC.DEFER_BLOCKING 0x0 ;  /* 0x0000000000007b1d */ /* 0x000fe20000010000 */
[----:B------:R-:W-:Y:S01]  /*2070*/  ULEA UR42, UR15, UR11, 0x3 ;  /* 0x0000000b0f2a7291 */ /* 0x000fe2000f8e18ff */
[----:B------:R-:W-:Y:S01]  /*2080*/  @!P3 IMAD.MOV.U32 R3, RZ, RZ, 0x14000 ;  /* 0x00014000ff03b424 */ /* 0x000fe200078e00ff */
[----:B------:R-:W-:Y:S01]  /*2090*/  ELECT P1, URZ, PT ;  /* 0x0000000000ff782f */ /* 0x000fe20003820000 */
[----:B------:R-:W-:-:S03]  /*20a0*/  ULEA UR4, UR15, UR11, 0xe ;  /* 0x0000000b0f047291 */ /* 0x000fc6000f8e70ff */
[----:B------:R-:W-:Y:S01]  /*20b0*/  ISETP.LT.U32.AND P1, PT, R68, 0x40, P1 ;  /* 0x000000404400780c */ /* 0x000fe20000f21070 */
[----:B------:R-:W-:Y:S02]  /*20c0*/  ULOP3.LUT UR5, UR14, 0x1, URZ, 0xc0, !UPT ;  /* 0x000000010e057892 */ /* 0x000fe4000f8ec0ff */
[----:B------:R-:W-:Y:S02]  /*20d0*/  UIADD3 UR16, UPT, UPT, UR4, 0x30000, URZ ;  /* 0x0003000004107890 */ /* 0x000fe4000fffe0ff */
[----:B------:R-:W-:Y:S02]  /*20e0*/  ULEA UR22, UR5, UR35, 0x6 ;  /* 0x0000002305167291 */ /* 0x000fe4000f8e30ff */
[----:B------:R-:W-:Y:S01]  /*20f0*/  ULEA UR20, UR5, UR16, 0xd ;  /* 0x0000001005147291 */ /* 0x000fe2000f8e68ff */
[----:B------:R-:W-:Y:S01]  /*2100*/  ELECT P0, URZ, PT ;  /* 0x0000000000ff782f */ /* 0x000fe20003800000 */
[----:B------:R-:W-:-:S04]  /*2110*/  ULEA UR17, UR15, UR11, 0x10 ;  /* 0x0000000b0f117291 */ /* 0x000fc8000f8e80ff */
[----:B------:R-:W-:Y:S01]  /*2120*/  VOTEU.ANY UP0, P1 ;  /* 0x0000000000ff7886 */ /* 0x000fe20000800100 */
[----:B------:R-:W-:Y:S01]  /*2130*/  ISETP.LT.U32.AND P0, PT, R68, 0x40, P0 ;  /* 0x000000404400780c */ /* 0x000fe20000701070 */
[----:B------:R-:W-:Y:S01]  /*2140*/  ULEA UR4, UR5, UR17, 0xf ;  /* 0x0000001105047291 */ /* 0x000fe2000f8e78ff */
[----:B------:R3:W-:Y:S02]  /*2150*/  @!P3 SYNCS.ARRIVE.TRANS64 RZ, [UR42+0x3c000], R3 ;  /* 0x03c00003ffffb9a7 */ /* 0x0007e4000800002a */
[----:B------:R-:W-:Y:S01]  /*2160*/  @UP0 UIADD3 UR21, UPT, UPT, UR42, 0x3c000, URZ ;  /* 0x0003c0002a150890 */ /* 0x000fe2000fffe0ff */
[----:B------:R-:W-:Y:S01]  /*2170*/  VOTEU.ANY UP0, P1 ;  /* 0x0000000000ff7886 */ /* 0x000fe20000800100 */
[----:B------:R-:W-:Y:S01]  /*2180*/  BAR.SYNC.DEFER_BLOCKING 0x0 ;  /* 0x0000000000007b1d */ /* 0x000fe20000010000 */
[----:B---3--:R-:W-:-:S06]  /*2190*/  IMAD.U32 R3, R2, -0x80000000, RZ ;  /* 0x8000000002037824 */ /* 0x008fcc00078e00ff */
[----:B------:R-:W-:Y:S01]  /*21a0*/  VOTEU.ANY UP1, P0 ;  /* 0x0000000000ff7886 */ /* 0x000fe20000020100 */
[----:B------:R-:W-:-:S04]  /*21b0*/  UMOV UR6, UR22 ;  /* 0x0000001600067c82 */ /* 0x000fc80008000000 */
[----:B------:R-:W-:Y:S01]  /*21c0*/  @UP1 UIADD3 UR5, UPT, UPT, UR42, 0x3c000, URZ ;  /* 0x0003c0002a051890 */ /* 0x000fe2000fffe0ff */
[----:B------:R-:W-:Y:S01]  /*21d0*/  VOTEU.ANY UP1, P0 ;  /* 0x0000000000ff7886 */ /* 0x000fe20000020100 */
[----:B------:R3:W-:Y:S01]  /*21e0*/  @UP0 UTMALDG.2D [UR20], [UR8] ;  /* 0x00000014080005b4 */ /* 0x0007e20008008000 */
[----:B------:R-:W-:Y:S01]  /*21f0*/  UISETP.NE.U32.AND UP0, UPT, UR14, URZ, UPT ;  /* 0x000000ff0e00728c */ /* 0x000fe2000bf05070 */
[----:B------:R5:W-:Y:S06]  /*2200*/  MEMBAR.ALL.CTA ;  /* 0x0000000000007992 */ /* 0x000bec0000008000 */
[----:B-----5:R-:W5:Y:S02]  /*2210*/  FENCE.VIEW.ASYNC.S ;  /* 0x00000000000073c6 */ /* 0x020f640000000000 */
[----:B-----5:R-:W-:Y:S06]  /*2220*/  BAR.SYNC.DEFER_BLOCKING 0x0 ;  /* 0x0000000000007b1d */ /* 0x020fec0000010000 */
[----:B------:R3:W-:Y:S02]  /*2230*/  @UP1 UTMALDG.2D [UR4], [UR32] ;  /* 0x00000004200015b4 */ /* 0x0007e40008008000 */
[----:B------:R-:W-:Y:S06]  /*2240*/  BAR.SYNC.DEFER_BLOCKING 0x0 ;  /* 0x0000000000007b1d */ /* 0x000fec0000010000 */
[----:B------:R-:W5:Y:S02]  /*2250*/  SYNCS.PHASECHK.TRANS64.TRYWAIT P0, [UR42+0x3c000], R3 ;  /* 0x03c00003ff0075a7 */ /* 0x000f64000800112a */
[----:B---3-5:R-:W-:Y:S05]  /*2260*/  @!P0 BRA `(.L_x_61) ;  /* 0x0000000c008c8947 */ /* 0x028fea0003800000 */
.L_x_76:
[----:B------:R-:W-:Y:S05]  /*2270*/  BRA.U UP0, `(.L_x_62) ;  /* 0x0000000100f47547 */ /* 0x000fea000b800000 */
[----:B------:R-:W-:Y:S02]  /*2280*/  USHF.R.U32.HI UR20, URZ, 0x4, UR16 ;  /* 0x00000004ff147899 */ /* 0x000fe40008011610 */
[----:B------:R-:W-:Y:S02]  /*2290*/  USHF.R.U32.HI UR24, URZ, 0x4, UR17 ;  /* 0x00000004ff187899 */ /* 0x000fe40008011611 */
[----:B------:R-:W-:Y:S02]  /*22a0*/  USGXT.U32 UR20, UR20, 0xe ;  /* 0x0000000e1414789a */ /* 0x000fe40008000000 */
[----:B------:R-:W-:Y:S02]  /*22b0*/  USGXT.U32 UR24, UR24, 0xe ;  /* 0x0000000e1818789a */ /* 0x000fe40008000000 */
[----:B------:R-:W-:Y:S02]  /*22c0*/  UIADD3 UR28, UP0, UPT, UR20, 0x2, URZ ;  /* 0x00000002141c7890 */ /* 0x000fe4000ff1e0ff */
[----:B------:R-:W-:Y:S01]  /*22d0*/  UIADD3 UR26, UP1, UPT, UR24, 0x2, URZ ;  /* 0x00000002181a7890 */ /* 0x000fe2000ff3e0ff */
[----:B------:R-:W-:Y:S01]  /*22e0*/  UMOV UR4, URZ ;  /* 0x000000ff00047c82 */ /* 0x000fe20008000000 */
[----:B------:R-:W-:Y:S01]  /*22f0*/  UMOV UR5, URZ ;  /* 0x000000ff00057c82 */ /* 0x000fe20008000000 */
[----:B------:R-:W-:-:S02]  /*2300*/  UIADD3.X UR29, UPT, UPT, UR4, 0x40004040, URZ, UP0, !UPT ;  /* 0x40004040041d7890 */ /* 0x000fc400087fe4ff */
[----:B------:R-:W-:Y:S02]  /*2310*/  UIADD3 UR44, UP3, UPT, UR28, 0x2, URZ ;  /* 0x000000021c2c7890 */ /* 0x000fe4000ff7e0ff */
[----:B------:R-:W-:Y:S02]  /*2320*/  UIADD3.X UR27, UPT, UPT, UR5, 0x40004040, URZ, UP1, !UPT ;  /* 0x40004040051b7890 */ /* 0x000fe40008ffe4ff */
[----:B------:R-:W-:Y:S02]  /*2330*/  UIADD3 UR46, UP2, UPT, UR26, 0x2, URZ ;  /* 0x000000021a2e7890 */ /* 0x000fe4000ff5e0ff */
[----:B------:R-:W-:Y:S02]  /*2340*/  UIADD3 UR48, UP6, UPT, UR28, 0x4, URZ ;  /* 0x000000041c307890 */ /* 0x000fe4000ffde0ff */
[----:B------:R-:W-:Y:S02]  /*2350*/  UIADD3 UR50, UP5, UPT, UR26, 0x4, URZ ;  /* 0x000000041a327890 */ /* 0x000fe4000ffbe0ff */
[----:B------:R-:W-:-:S02]  /*2360*/  UIADD3 UR52, UP1, UPT, UR28, 0x1fe, URZ ;  /* 0x000001fe1c347890 */ /* 0x000fc4000ff3e0ff */
[----:B------:R-:W-:Y:S02]  /*2370*/  UIADD3 UR54, UP0, UPT, UR26, 0x7fe, URZ ;  /* 0x000007fe1a367890 */ /* 0x000fe4000ff1e0ff */
[----:B------:R-:W-:Y:S02]  /*2380*/  UIADD3.X UR45, UPT, UPT, UR29, URZ, URZ, UP3, !UPT ;  /* 0x000000ff1d2d7290 */ /* 0x000fe40009ffe4ff */
[----:B------:R-:W-:Y:S02]  /*2390*/  UIADD3 UR56, UP4, UPT, UR28, 0x200, URZ ;  /* 0x000002001c387890 */ /* 0x000fe4000ff9e0ff */
[----:B------:R-:W-:Y:S02]  /*23a0*/  UIADD3 UR58, UP3, UPT, UR26, 0x800, URZ ;  /* 0x000008001a3a7890 */ /* 0x000fe4000ff7e0ff */
[----:B------:R-:W-:Y:S02]  /*23b0*/  UIADD3.X UR47, UPT, UPT, UR27, URZ, URZ, UP2, !UPT ;  /* 0x000000ff1b2f7290 */ /* 0x000fe400097fe4ff */
[----:B------:R-:W-:-:S02]  /*23c0*/  UIADD3.X UR49, UPT, UPT, UR29, URZ, URZ, UP6, !UPT ;  /* 0x000000ff1d317290 */ /* 0x000fc4000b7fe4ff */
[----:B------:R-:W-:Y:S02]  /*23d0*/  UIADD3 UR60, UP2, UPT, UR28, 0x202, URZ ;  /* 0x000002021c3c7890 */ /* 0x000fe4000ff5e0ff */
[----:B------:R-:W-:Y:S02]  /*23e0*/  UIADD3 UR62, UP6, UPT, UR26, 0x802, URZ ;  /* 0x000008021a3e7890 */ /* 0x000fe4000ffde0ff */
[----:B------:R-:W-:Y:S02]  /*23f0*/  UIADD3.X UR51, UPT, UPT, UR27, URZ, URZ, UP5, !UPT ;  /* 0x000000ff1b337290 */ /* 0x000fe4000affe4ff */
[----:B------:R-:W-:Y:S02]  /*2400*/  UIADD3.X UR53, UPT, UPT, UR29, URZ, URZ, UP1, !UPT ;  /* 0x000000ff1d357290 */ /* 0x000fe40008ffe4ff */
[----:B------:R-:W-:Y:S02]  /*2410*/  UIADD3 UR4, UP5, UPT, UR28, 0x204, URZ ;  /* 0x000002041c047890 */ /* 0x000fe4000ffbe0ff */
[----:B------:R-:W-:-:S02]  /*2420*/  UIADD3 UR30, UP1, UPT, UR26, 0x804, URZ ;  /* 0x000008041a1e7890 */ /* 0x000fc4000ff3e0ff */
[----:B------:R-:W-:Y:S02]  /*2430*/  UIADD3.X UR55, UPT, UPT, UR27, URZ, URZ, UP0, !UPT ;  /* 0x000000ff1b377290 */ /* 0x000fe400087fe4ff */
[----:B------:R-:W-:Y:S02]  /*2440*/  UIADD3.X UR57, UPT, UPT, UR29, URZ, URZ, UP4, !UPT ;  /* 0x000000ff1d397290 */ /* 0x000fe4000a7fe4ff */
[----:B------:R-:W-:Y:S02]  /*2450*/  UIADD3.X UR59, UPT, UPT, UR27, URZ, URZ, UP3, !UPT ;  /* 0x000000ff1b3b7290 */ /* 0x000fe40009ffe4ff */
[----:B------:R-:W-:Y:S02]  /*2460*/  UIADD3.X UR61, UPT, UPT, UR29, URZ, URZ, UP2, !UPT ;  /* 0x000000ff1d3d7290 */ /* 0x000fe400097fe4ff */
[----:B------:R-:W-:Y:S01]  /*2470*/  UIADD3.X UR63, UPT, UPT, UR27, URZ, URZ, UP6, !UPT ;  /* 0x000000ff1b3f7290 */ /* 0x000fe2000b7fe4ff */
[----:B------:R-:W-:Y:S01]  /*2480*/  UMOV UR18, 0x0 ;  /* 0x0000000000127882 */ /* 0x000fe20000000000 */
[----:B------:R-:W-:Y:S01]  /*2490*/  UMOV UR19, 0x4400490 ;  /* 0x0440049000137882 */ /* 0x000fe20000000000 */
[----:B------:R-:W-:Y:S01]  /*24a0*/  UMOV UR21, 0x40004040 ;  /* 0x4000404000157882 */ /* 0x000fe20000000000 */
[----:B------:R-:W-:Y:S01]  /*24b0*/  UMOV UR25, 0x40004040 ;  /* 0x4000404000197882 */ /* 0x000fe20000000000 */
[----:B------:R-:W-:Y:S01]  /*24c0*/  UIADD3.X UR5, UPT, UPT, UR29, URZ, URZ, UP5, !UPT ;  /* 0x000000ff1d057290 */ /* 0x000fe2000affe4ff */
[----:B------:R3:W-:Y:S01]  /*24d0*/  UTCHMMA gdesc[UR20], gdesc[UR24], tmem[UR10], tmem[UR18], idesc[UR19], UPT ;  /* 0x00ff1218140075ea */ /* 0x0007e2000b80000a */
[----:B------:R-:W-:Y:S01]  /*24e0*/  UIADD3.X UR31, UPT, UPT, UR27, URZ, URZ, UP1, !UPT ;  /* 0x000000ff1b1f7290 */ /* 0x000fe20008ffe4ff */
[----:B------:R-:W-:Y:S01]  /*24f0*/  UMOV UR16, 0x0 ;  /* 0x0000000000107882 */ /* 0x000fe20000000000 */
[----:B------:R-:W-:Y:S01]  /*2500*/  UMOV UR17, 0x4400490 ;  /* 0x0440049000117882 */ /* 0x000fe20000000000 */
[----:B------:R-:W-:Y:S01]  /*2510*/  UMOV UR40, 0x0 ;  /* 0x0000000000287882 */ /* 0x000fe20000000000 */
[----:B------:R-:W-:Y:S01]  /*2520*/  UMOV UR41, 0x4400490 ;  /* 0x0440049000297882 */ /* 0x000fe20000000000 */
        /* <DEDUP_REMOVED lines=18> */
.L_x_62:
[----:B------:R-:W-:Y:S01]  /*2650*/  ELECT P0, URZ, PT ;  /* 0x0000000000ff782f */ /* 0x000fe20003800000 */
[----:B---3--:R-:W-:-:S03]  /*2660*/  UIADD3 UR4, UPT, UPT, UR42, 0x3c020, URZ ;  /* 0x0003c0202a047890 */ /* 0x008fc6000fffe0ff */
[----:B------:R-:W-:Y:S01]  /*2670*/  ISETP.LT.U32.AND P0, PT, R68, 0x20, P0 ;  /* 0x000000204400780c */ /* 0x000fe20000701070 */
[----:B------:R-:W-:-:S12]  /*2680*/  UMOV UR5, URZ ;  /* 0x000000ff00057c82 */ /* 0x000fd80008000000 */
[----:B------:R-:W-:Y:S01]  /*2690*/  VOTEU.ANY UP0, P0 ;  /* 0x0000000000ff7886 */ /* 0x000fe20000000100 */
[----:B------:R-:W-:-:S04]  /*26a0*/  VOTEU.ANY UP1, P0 ;  /* 0x0000000000ff7886 */ /* 0x000fc80000020100 */
[----:B------:R-:W-:Y:S02]  /*26b0*/  @UP0 UMOV UR4, UR4 ;  /* 0x0000000400040c82 */ /* 0x000fe40008000000 */
[----:B------:R3:W-:Y:S01]  /*26c0*/  @UP1 UTCBAR [UR4], URZ ;  /* 0x000000ff040013e9 */ /* 0x0007e200080000ff */
[----:B------:R-:W-:Y:S06]  /*26d0*/  BAR.SYNC.DEFER_BLOCKING 0x0 ;  /* 0x0000000000007b1d */ /* 0x000fec0000010000 */
[----:B------:R-:W5:Y:S02]  /*26e0*/  SYNCS.PHASECHK.TRANS64.TRYWAIT P0, [UR42+0x3c020], R3 ;  /* 0x03c02003ff0075a7 */ /* 0x000f64000800112a */
[----:B---3-5:R-:W-:Y:S05]  /*26f0*/  @!P0 BRA `(.L_x_63) ;  /* 0x0000000800748947 */ /* 0x028fea0003800000 */
.L_x_77:
[----:B------:R-:W-:Y:S02]  /*2700*/  UIADD3 UR15, UPT, UPT, UR15, 0x1, URZ ;  /* 0x000000010f0f7890 */ /* 0x000fe4000fffe0ff */
[----:B------:R-:W-:Y:S02]  /*2710*/  UIADD3 UR35, UPT, UPT, UR35, 0x80, URZ ;  /* 0x0000008023237890 */ /* 0x000fe4000fffe0ff */
[----:B------:R-:W-:-:S04]  /*2720*/  UISETP.NE.U32.AND UP0, UPT, UR15, 0x3, UPT ;  /* 0x000000030f00788c */ /* 0x000fc8000bf05070 */
[----:B------:R-:W-:Y:S02]  /*2730*/  USEL UR15, UR15, URZ, UP0 ;  /* 0x000000ff0f0f7287 */ /* 0x000fe40008000000 */
[----:B------:R-:W-:Y:S02]  /*2740*/  USEL UR4, URZ, 0x1, UP0 ;  /* 0x00000001ff047887 */ /* 0x000fe40008000000 */
[----:B--2---:R-:W-:-:S04]  /*2750*/  UISETP.GE.AND UP0, UPT, UR35, UR34, UPT ;  /* 0x000000222300728c */ /* 0x004fc8000bf06270 */
[----:B------:R-:W-:-:S05]  /*2760*/  LOP3.LUT R2, R2, UR4, RZ, 0x3c, !PT ;  /* 0x0000000402027c12 */ /* 0x000fca000f8e3cff */
[----:B------:R-:W-:Y:S05]  /*2770*/  BRA.U !UP0, `(.L_x_64) ;  /* 0xfffffff908387547 */ /* 0x000fea000b83ffff */
.L_x_57:
[----:B---3-5:R-:W-:Y:S06]  /*2780*/  BAR.SYNC.DEFER_BLOCKING 0x0 ;  /* 0x0000000000007b1d */ /* 0x028fec0000010000 */
[----:B------:R-:W-:Y:S04]  /*2790*/  BSSY.RECONVERGENT B5, `(.L_x_65) ;  /* 0x0000004000057945 */ /* 0x000fe80003800200 */
[----:B------:R-:W-:Y:S05]  /*27a0*/  @P3 BRA `(.L_x_66) ;  /* 0x0000000000083947 */ /* 0x000fea0003800000 */
[----:B------:R-:W2:Y:S02]  /*27b0*/  SYNCS.CCTL.IV [UR11+0x3c000] ;  /* 0x03c00000ff0079b1 */ /* 0x000ea4000800000b */
[----:B--2---:R-:W2:Y:S02]  /*27c0*/  SYNCS.CCTL.IV [UR11+0x3c020] ;  /* 0x03c02000ff0079b1 */ /* 0x004ea4000800000b */
.L_x_66:
[----:B------:R-:W-:Y:S05]  /*27d0*/  BSYNC.RECONVERGENT B5 ;  /* 0x0000000000057941 */ /* 0x000fea0003800200 */
.L_x_65:
[----:B--2---:R-:W-:Y:S06]  /*27e0*/  BAR.SYNC.DEFER_BLOCKING 0x0 ;  /* 0x0000000000007b1d */ /* 0x004fec0000010000 */
[----:B------:R-:W-:Y:S04]  /*27f0*/  BSSY.RECONVERGENT B5, `(.L_x_67) ;  /* 0x0000004000057945 */ /* 0x000fe80003800200 */
[----:B------:R-:W-:Y:S05]  /*2800*/  @P3 BRA `(.L_x_68) ;  /* 0x0000000000083947 */ /* 0x000fea0003800000 */
[----:B------:R-:W2:Y:S02]  /*2810*/  SYNCS.CCTL.IV [UR11+0x3c008] ;  /* 0x03c00800ff0079b1 */ /* 0x000ea4000800000b */
[----:B--2---:R-:W2:Y:S02]  /*2820*/  SYNCS.CCTL.IV [UR11+0x3c028] ;  /* 0x03c02800ff0079b1 */ /* 0x004ea4000800000b */
.L_x_68:
[----:B------:R-:W-:Y:S05]  /*2830*/  BSYNC.RECONVERGENT B5 ;  /* 0x0000000000057941 */ /* 0x000fea0003800200 */
.L_x_67:
[----:B--2---:R-:W-:Y:S06]  /*2840*/  BAR.SYNC.DEFER_BLOCKING 0x0 ;  /* 0x0000000000007b1d */ /* 0x004fec0000010000 */
[----:B------:R-:W-:Y:S04]  /*2850*/  BSSY.RECONVERGENT B5, `(.L_x_69) ;  /* 0x0000004000057945 */ /* 0x000fe80003800200 */
[----:B------:R-:W-:Y:S05]  /*2860*/  @P3 BRA `(.L_x_70) ;  /* 0x0000000000083947 */ /* 0x000fea0003800000 */
[----:B------:R-:W2:Y:S02]  /*2870*/  SYNCS.CCTL.IV [UR11+0x3c010] ;  /* 0x03c01000ff0079b1 */ /* 0x000ea4000800000b */
[----:B--2---:R-:W2:Y:S02]  /*2880*/  SYNCS.CCTL.IV [UR11+0x3c030] ;  /* 0x03c03000ff0079b1 */ /* 0x004ea4000800000b */
.L_x_70:
[----:B------:R-:W-:Y:S05]  /*2890*/  BSYNC.RECONVERGENT B5 ;  /* 0x0000000000057941 */ /* 0x000fea0003800200 */
.L_x_69:
[----:B------:R-:W-:Y:S01]  /*28a0*/  ULOP3.LUT UR4, UR14, 0x3, URZ, 0xc0, !UPT ;  /* 0x000000030e047892 */ /* 0x000fe2000f8ec0ff */
[C---:B------:R-:W-:Y:S01]  /*28b0*/  IMAD.SHL.U32 R4, R0.reuse, 0x80, RZ ;  /* 0x0000008000047824 */ /* 0x040fe200078e00ff */
[----:B------:R-:W-:Y:S01]  /*28c0*/  USHF.L.U32 UR14, UR14, 0x5, URZ ;  /* 0x000000050e0e7899 */ /* 0x000fe200080006ff */
[C---:B------:R-:W-:Y:S01]  /*28d0*/  IMAD.SHL.U32 R2, R0.reuse, 0x40, RZ ;  /* 0x0000004000027824 */ /* 0x040fe200078e00ff */
[----:B------:R-:W-:Y:S01]  /*28e0*/  ULEA UR5, UR4, UR10, 0x15 ;  /* 0x0000000a04057291 */ /* 0x000fe2000f8ea8ff */
[C---:B------:R-:W-:Y:S01]  /*28f0*/  IMAD.SHL.U32 R3, R0.reuse, 0x10, RZ ;  /* 0x0000001000037824 */ /* 0x040fe200078e00ff */
[----:B------:R-:W-:Y:S01]  /*2900*/  ULOP3.LUT UR14, UR14, 0x80, URZ, 0xc0, !UPT ;  /* 0x000000800e0e7892 */ /* 0x000fe2000f8ec0ff */
[----:B------:R-:W-:Y:S01]  /*2910*/  IMAD.SHL.U32 R0, R0, 0x200, RZ ;  /* 0x0000020000007824 */ /* 0x000fe200078e00ff */
[----:B------:R-:W-:Y:S02]  /*2920*/  LOP3.LUT R5, R4, 0x4780, RZ, 0xc0, !PT ;  /* 0x0000478004057812 */ /* 0x000fe400078ec0ff */
[----:B------:R-:W-:-:S02]  /*2930*/  ELECT P0, URZ, PT ;  /* 0x0000000000ff782f */ /* 0x000fc40003800000 */
[----:B------:R-:W-:Y:S01]  /*2940*/  LOP3.LUT R2, R2, 0x1800, RZ, 0xc0, !PT ;  /* 0x0000180002027812 */ /* 0x000fe200078ec0ff */
[----:B------:R-:W-:Y:S01]  /*2950*/  UIADD3 UR5, UPT, UPT, UR5, UR14, URZ ;  /* 0x0000000e05057290 */ /* 0x000fe2000fffe0ff */
[----:B------:R-:W-:Y:S01]  /*2960*/  LOP3.LUT R5, R5, 0x2000, R0, 0xf8, !PT ;  /* 0x0000200005057812 */ /* 0x000fe200078ef800 */
[----:B------:R-:W-:Y:S01]  /*2970*/  UMOV UR6, UR23 ;  /* 0x0000001700067c82 */ /* 0x000fe20008000000 */
[----:B------:R-:W-:Y:S02]  /*2980*/  LOP3.LUT R2, R2, 0x70, R3, 0xf8, !PT ;  /* 0x0000007002027812 */ /* 0x000fe400078ef803 */
[----:B------:R-:W-:Y:S02]  /*2990*/  ISETP.LT.U32.AND P0, PT, R68, 0x80, P0 ;  /* 0x000000804400780c */ /* 0x000fe40000701070 */
[----:B------:R-:W-:Y:S02]  /*29a0*/  LOP3.LUT R2, R5, R2, RZ, 0xfc, !PT ;  /* 0x0000000205027212 */ /* 0x000fe400078efcff */
[----:B----4-:R-:W-:Y:S01]  /*29b0*/  LDTM.16dp32bit_t0_t15.x64 R4, tmem[UR5] ;  /* 0x00000005000479ee */ /* 0x010fe20008b00000 */
[----:B------:R-:W3:Y:S01]  /*29c0*/  LDTM.16dp32bit_t16_t31.x64 R4, tmem[UR5+0x40] ;  /* 0x00004005000479ee */ /* 0x000ee20008b20000 */
[----:B------:R-:W-:Y:S01]  /*29d0*/  NOP ;  /* 0x0000000000007918 */ /* 0x000fe20000000000 */
[C---:B------:R-:W-:Y:S01]  /*29e0*/  LOP3.LUT R0, R2.reuse, 0x10, RZ, 0x3c, !PT ;  /* 0x0000001002007812 */ /* 0x040fe200078e3cff */
[----:B------:R-:W-:Y:S01]  /*29f0*/  ULEA UR5, UR4, UR7, 0x6 ;  /* 0x0000000704057291 */ /* 0x000fe2000f8e30ff */
[----:B------:R-:W-:Y:S01]  /*2a00*/  LOP3.LUT R3, R2, 0x20, RZ, 0x3c, !PT ;  /* 0x0000002002037812 */ /* 0x000fe200078e3cff */
[----:B------:R-:W-:-:S03]  /*2a10*/  ULEA UR4, UR4, UR11, 0xd ;  /* 0x0000000b04047291 */ /* 0x000fc6000f8e68ff */
[----:B---3--:R-:W-:Y:S01]  /*2a20*/  VOTEU.ANY UP1, P0 ;  /* 0x0000000000ff7886 */ /* 0x008fe20000020100 */
[----:B------:R-:W-:Y:S01]  /*2a30*/  VOTEU.ANY UP0, P0 ;  /* 0x0000000000ff7886 */ /* 0x000fe20000000100 */
[----:B------:R-:W-:Y:S02]  /*2a40*/  F2FP.BF16.F32.PACK_AB R4, R5, R4 ;  /* 0x000000040504723e */ /* 0x000fe400000010ff */
[----:B------:R-:W-:Y:S02]  /*2a50*/  F2FP.BF16.F32.PACK_AB R5, R7, R6 ;  /* 0x000000060705723e */ /* 0x000fe400000010ff */
[----:B------:R-:W-:Y:S02]  /*2a60*/  F2FP.BF16.F32.PACK_AB R12, R13, R12 ;  /* 0x0000000c0d0c723e */ /* 0x000fe400000010ff */
[----:B------:R-:W-:Y:S02]  /*2a70*/  F2FP.BF16.F32.PACK_AB R6, R9, R8 ;  /* 0x000000080906723e */ /* 0x000fe400000010ff */
[----:B------:R-:W-:-:S02]  /*2a80*/  F2FP.BF16.F32.PACK_AB R7, R11, R10 ;  /* 0x0000000a0b07723e */ /* 0x000fc400000010ff */
[----:B------:R-:W-:Y:S02]  /*2a90*/  F2FP.BF16.F32.PACK_AB R13, R15, R14 ;  /* 0x0000000e0f0d723e */ /* 0x000fe400000010ff */
[----:B------:R-:W-:Y:S01]  /*2aa0*/  F2FP.BF16.F32.PACK_AB R20, R21, R20 ;  /* 0x000000141514723e */ /* 0x000fe200000010ff */
[----:B--2---:R2:W-:Y:S01]  /*2ab0*/  STS.128 [R2+UR11], R4 ;  /* 0x0000000402007988 */ /* 0x0045e20008000c0b */
[----:B------:R-:W-:Y:S02]  /*2ac0*/  F2FP.BF16.F32.PACK_AB R14, R17, R16 ;  /* 0x00000010110e723e */ /* 0x000fe400000010ff */
[----:B------:R-:W-:Y:S02]  /*2ad0*/  F2FP.BF16.F32.PACK_AB R15, R19, R18 ;  /* 0x00000012130f723e */ /* 0x000fe400000010ff */
[----:B------:R-:W-:Y:S02]  /*2ae0*/  F2FP.BF16.F32.PACK_AB R21, R23, R22 ;  /* 0x000000161715723e */ /* 0x000fe400000010ff */
[----:B------:R-:W-:Y:S01]  /*2af0*/  F2FP.BF16.F32.PACK_AB R28, R29, R28 ;  /* 0x0000001c1d1c723e */ /* 0x000fe200000010ff */
[----:B------:R2:W-:Y:S01]  /*2b00*/  STS.128 [R0+UR11], R12 ;  /* 0x0000000c00007988 */ /* 0x0005e20008000c0b */
[----:B------:R-:W-:-:S02]  /*2b10*/  F2FP.BF16.F32.PACK_AB R22, R25, R24 ;  /* 0x000000181916723e */ /* 0x000fc400000010ff */
[----:B------:R-:W-:Y:S02]  /*2b20*/  F2FP.BF16.F32.PACK_AB R23, R27, R26 ;  /* 0x0000001a1b17723e */ /* 0x000fe400000010ff */
[----:B------:R-:W-:Y:S02]  /*2b30*/  F2FP.BF16.F32.PACK_AB R29, R31, R30 ;  /* 0x0000001e1f1d723e */ /* 0x000fe400000010ff */
[----:B------:R-:W-:Y:S01]  /*2b40*/  F2FP.BF16.F32.PACK_AB R36, R37, R36 ;  /* 0x000000242524723e */ /* 0x000fe200000010ff */
[----:B------:R2:W-:Y:S01]  /*2b50*/  STS.128 [R3+UR11], R20 ;  /* 0x0000001403007988 */ /* 0x0005e20008000c0b */
[----:B------:R-:W-:Y:S02]  /*2b60*/  F2FP.BF16.F32.PACK_AB R30, R33, R32 ;  /* 0x00000020211e723e */ /* 0x000fe400000010ff */
[----:B------:R-:W-:Y:S02]  /*2b70*/  F2FP.BF16.F32.PACK_AB R31, R35, R34 ;  /* 0x00000022231f723e */ /* 0x000fe400000010ff */
[----:B------:R-:W-:-:S02]  /*2b80*/  F2FP.BF16.F32.PACK_AB R37, R39, R38 ;  /* 0x000000262725723e */ /* 0x000fc400000010ff */
[----:B------:R-:W-:Y:S02]  /*2b90*/  F2FP.BF16.F32.PACK_AB R44, R45, R44 ;  /* 0x0000002c2d2c723e */ /* 0x000fe400000010ff */
[----:B------:R-:W-:Y:S02]  /*2ba0*/  LOP3.LUT R8, R2, 0x30, RZ, 0x3c, !PT ;  /* 0x0000003002087812 */ /* 0x000fe400078e3cff */
[----:B------:R-:W-:Y:S02]  /*2bb0*/  F2FP.BF16.F32.PACK_AB R38, R41, R40 ;  /* 0x000000282926723e */ /* 0x000fe400000010ff */
[----:B------:R-:W-:Y:S01]  /*2bc0*/  F2FP.BF16.F32.PACK_AB R39, R43, R42 ;  /* 0x0000002a2b27723e */ /* 0x000fe200000010ff */
[----:B------:R2:W-:Y:S01]  /*2bd0*/  STS.128 [R8+UR11], R28 ;  /* 0x0000001c08007988 */ /* 0x0005e20008000c0b */
[----:B------:R-:W-:Y:S02]  /*2be0*/  F2FP.BF16.F32.PACK_AB R45, R47, R46 ;  /* 0x0000002e2f2d723e */ /* 0x000fe400000010ff */
[----:B------:R-:W-:-:S02]  /*2bf0*/  F2FP.BF16.F32.PACK_AB R52, R53, R52 ;  /* 0x000000343534723e */ /* 0x000fc400000010ff */
[C---:B------:R-:W-:Y:S02]  /*2c00*/  LOP3.LUT R9, R2.reuse, 0x40, RZ, 0x3c, !PT ;  /* 0x0000004002097812 */ /* 0x040fe400078e3cff */
[----:B------:R-:W-:Y:S02]  /*2c10*/  F2FP.BF16.F32.PACK_AB R46, R49, R48 ;  /* 0x00000030312e723e */ /* 0x000fe400000010ff */
[----:B------:R-:W-:Y:S01]  /*2c20*/  F2FP.BF16.F32.PACK_AB R47, R51, R50 ;  /* 0x00000032332f723e */ /* 0x000fe200000010ff */
[----:B------:R2:W-:Y:S01]  /*2c30*/  STS.128 [R9+UR11], R36 ;  /* 0x0000002409007988 */ /* 0x0005e20008000c0b */
[----:B------:R-:W-:Y:S02]  /*2c40*/  F2FP.BF16.F32.PACK_AB R53, R55, R54 ;  /* 0x000000363735723e */ /* 0x000fe400000010ff */
[----:B------:R-:W-:Y:S02]  /*2c50*/  F2FP.BF16.F32.PACK_AB R60, R61, R60 ;  /* 0x0000003c3d3c723e */ /* 0x000fe400000010ff */
[----:B------:R-:W-:-:S02]  /*2c60*/  LOP3.LUT R10, R2, 0x50, RZ, 0x3c, !PT ;  /* 0x00000050020a7812 */ /* 0x000fc400078e3cff */
[----:B------:R-:W-:Y:S02]  /*2c70*/  F2FP.BF16.F32.PACK_AB R54, R57, R56 ;  /* 0x000000383936723e */ /* 0x000fe400000010ff */
[----:B------:R-:W-:Y:S01]  /*2c80*/  F2FP.BF16.F32.PACK_AB R55, R59, R58 ;  /* 0x0000003a3b37723e */ /* 0x000fe200000010ff */
[----:B------:R2:W-:Y:S01]  /*2c90*/  STS.128 [R10+UR11], R44 ;  /* 0x0000002c0a007988 */ /* 0x0005e20008000c0b */
[----:B------:R-:W-:Y:S02]  /*2ca0*/  F2FP.BF16.F32.PACK_AB R61, R63, R62 ;  /* 0x0000003e3f3d723e */ /* 0x000fe400000010ff */
[C---:B------:R-:W-:Y:S02]  /*2cb0*/  LOP3.LUT R11, R2.reuse, 0x60, RZ, 0x3c, !PT ;  /* 0x00000060020b7812 */ /* 0x040fe400078e3cff */
[----:B------:R-:W-:Y:S02]  /*2cc0*/  F2FP.BF16.F32.PACK_AB R62, R65, R64 ;  /* 0x00000040413e723e */ /* 0x000fe400000010ff */
[----:B------:R-:W-:Y:S01]  /*2cd0*/  F2FP.BF16.F32.PACK_AB R63, R67, R66 ;  /* 0x00000042433f723e */ /* 0x000fe200000010ff */
[----:B------:R2:W-:Y:S01]  /*2ce0*/  STS.128 [R11+UR11], R52 ;  /* 0x000000340b007988 */ /* 0x0005e20008000c0b */
[----:B------:R-:W-:-:S05]  /*2cf0*/  LOP3.LUT R16, R2, 0x70, RZ, 0x3c, !PT ;  /* 0x0000007002107812 */ /* 0x000fca00078e3cff */
[----:B------:R2:W-:Y:S01]  /*2d00*/  STS.128 [R16+UR11], R60 ;  /* 0x0000003c10007988 */ /* 0x0005e20008000c0b */
[----:B------:R3:W-:Y:S06]  /*2d10*/  MEMBAR.ALL.CTA ;  /* 0x0000000000007992 */ /* 0x0007ec0000008000 */
[----:B---3--:R-:W3:Y:S02]  /*2d20*/  FENCE.VIEW.ASYNC.S ;  /* 0x00000000000073c6 */ /* 0x008ee40000000000 */
[----:B---3--:R-:W-:Y:S06]  /*2d30*/  BAR.SYNC.DEFER_BLOCKING 0x0 ;  /* 0x0000000000007b1d */ /* 0x008fec0000010000 */
[----:B------:R2:W-:Y:S01]  /*2d40*/  @UP1 UTMASTG.2D [UR4], [UR12] ;  /* 0x000000040c0013b5 */ /* 0x0005e20008008000 */
[----:B------:R0:W-:Y:S01]  /*2d50*/  UTMACMDFLUSH ;  /* 0x00000000000079b7 */ /* 0x0001e20000000000 */
[----:B------:R-:W-:-:S04]  /*2d60*/  DEPBAR.LE SB0, 0x0 ;  /* 0x000080000000791a */ /* 0x000fc80000000000 */
[----:B------:R-:W-:Y:S08]  /*2d70*/  BAR.SYNC.DEFER_BLOCKING 0x0 ;  /* 0x0000000000007b1d */ /* 0x000ff00000010000 */
[----:B------:R-:W-:Y:S06]  /*2d80*/  BAR.SYNC.DEFER_BLOCKING 0x0 ;  /* 0x0000000000007b1d */ /* 0x000fec0000010000 */
[----:B--2---:R-:W-:Y:S05]  /*2d90*/  @P2 BRA `(.L_x_71) ;  /* 0x0000000000a02947 */ /* 0x004fea0003800000 */
[----:B------:R-:W2:Y:S01]  /*2da0*/  S2UR UR5, SR_CgaCtaId ;  /* 0x00000000000579c3 */ /* 0x000ea20000008800 */
[----:B------:R-:W-:Y:S01]  /*2db0*/  NOP ;  /* 0x0000000000007918 */ /* 0x000fe20000000000 */
[----:B------:R-:W-:Y:S01]  /*2dc0*/  UMOV UR4, 0x50 ;  /* 0x0000005000047882 */ /* 0x000fe20000000000 */
[----:B------:R-:W-:Y:S02]  /*2dd0*/  IMAD.U32 R0, RZ, RZ, UR10 ;  /* 0x0000000aff007e24 */ /* 0x000fe4000f8e00ff */
[----:B------:R-:W-:Y:S02]  /*2de0*/  IMAD.MOV.U32 R3, RZ, RZ, 0xff ;  /* 0x000000ffff037424 */ /* 0x000fe400078e00ff */
[----:B------:R-:W-:Y:S01]  /*2df0*/  IMAD.MOV.U32 R7, RZ, RZ, 0x1 ;  /* 0x00000001ff077424 */ /* 0x000fe200078e00ff */
[----:B------:R-:W-:-:S04]  /*2e00*/  LOP3.LUT R0, R0, 0xffff, RZ, 0xc0, !PT ;  /* 0x0000ffff00007812 */ /* 0x000fc800078ec0ff */
[----:B------:R-:W-:-:S05]  /*2e10*/  SHF.R.U32.HI R0, RZ, 0x5, R0 ;  /* 0x00000005ff007819 */ /* 0x000fca0000011600 */
[----:B------:R-:W-:Y:S01]  /*2e20*/  VIADD R2, R0, 0x10 ;  /* 0x0000001000027836 */ /* 0x000fe20000000000 */
[----:B------:R-:W-:Y:S01]  /*2e30*/  SHF.L.U32 R0, R3, R0, RZ ;  /* 0x0000000003007219 */ /* 0x000fe200000006ff */
[----:B--2---:R-:W-:-:S03]  /*2e40*/  ULEA UR6, UR5, UR4, 0x18 ;  /* 0x0000000405067291 */ /* 0x004fc6000f8ec0ff */
[----:B------:R-:W-:-:S04]  /*2e50*/  SHF.L.U32 R3, R7, R2, RZ ;  /* 0x0000000207037219 */ /* 0x000fc800000006ff */
[----:B------:R-:W-:Y:S02]  /*2e60*/  LOP3.LUT R0, R3, R0, RZ, 0xfc, !PT ;  /* 0x0000000003007212 */ /* 0x000fe400078efcff */
[----:B------:R-:W2:Y:S02]  /*2e70*/  LDS R5, [UR6] ;  /* 0x00000006ff057984 */ /* 0x000ea40008000800 */
[C---:B------:R-:W-:Y:S02]  /*2e80*/  LOP3.LUT R2, R0.reuse, 0xffff, RZ, 0xc0, !PT ;  /* 0x0000ffff00027812 */ /* 0x040fe400078ec0ff */
[----:B--2---:R-:W-:-:S04]  /*2e90*/  LOP3.LUT R3, R0, 0xffff, R5, 0x80, !PT ;  /* 0x0000ffff00037812 */ /* 0x004fc800078e8005 */
[----:B------:R-:W-:-:S13]  /*2ea0*/  ISETP.NE.AND P0, PT, R3, R2, PT ;  /* 0x000000020300720c */ /* 0x000fda0003f05270 */
[----:B------:R-:W-:Y:S05]  /*2eb0*/  @P0 BRA `(.L_x_72) ;  /* 0x0000000000500947 */ /* 0x000fea0003800000 */
[----:B------:R-:W-:Y:S02]  /*2ec0*/  SHF.R.U32.HI R5, RZ, 0x10, R5 ;  /* 0x00000010ff057819 */ /* 0x000fe40000011605 */
[----:B------:R-:W-:-:S04]  /*2ed0*/  SHF.R.U32.HI R2, RZ, 0x10, R0 ;  /* 0x00000010ff027819 */ /* 0x000fc80000011600 */
[----:B------:R-:W-:-:S04]  /*2ee0*/  LOP3.LUT R5, R5, R2, RZ, 0xc0, !PT ;  /* 0x0000000205057212 */ /* 0x000fc800078ec0ff */
[----:B------:R-:W-:-:S13]  /*2ef0*/  ISETP.NE.AND P0, PT, R5, R2, PT ;  /* 0x000000020500720c */ /* 0x000fda0003f05270 */
[----:B------:R-:W-:Y:S05]  /*2f00*/  @P0 BRA `(.L_x_73) ;  /* 0x0000000000300947 */ /* 0x000fea0003800000 */
[----:B------:R-:W-:Y:S01]  /*2f10*/  R2UR UR4, R0 ;  /* 0x00000000000472ca */ /* 0x000fe200000e0000 */
[----:B------:R-:W-:Y:S01]  /*2f20*/  VOTEU.ANY UR5, UPT, PT ;  /* 0x0000000000057886 */ /* 0x000fe200038e0100 */
[----:B------:R-:W2:Y:S01]  /*2f30*/  S2R R0, SR_LANEID ;  /* 0x0000000000007919 */ /* 0x000ea20000000000 */
[----:B------:R-:W-:-:S10]  /*2f40*/  UFLO.U32 UR5, UR5 ;  /* 0x00000005000572bd */ /* 0x000fd400080e0000 */
[----:B------:R-:W-:-:S06]  /*2f50*/  ULOP3.LUT UR4, URZ, UR4, URZ, 0x33, !UPT ;  /* 0x00000004ff047292 */ /* 0x000fcc000f8e33ff */
[----:B------:R-:W-:-:S04]  /*2f60*/  IMAD.U32 R2, RZ, RZ, UR4 ;  /* 0x00000004ff027e24 */ /* 0x000fc8000f8e00ff */
[----:B------:R-:W3:Y:S02]  /*2f70*/  REDUX UR7, R2 ;  /* 0x00000000020773c4 */ /* 0x000ee40000000000 */
[----:B------:R4:W-:Y:S01]  /*2f80*/  UTCATOMSWS.AND URZ, UR4 ;  /* 0x0000000400ff79e3 */ /* 0x0009e20008000000 */
[----:B--2---:R-:W-:Y:S01]  /*2f90*/  ISETP.EQ.U32.AND P0, PT, R0, UR5, PT ;  /* 0x0000000500007c0c */ /* 0x004fe2000bf02070 */
[----:B---3--:R-:W-:-:S12]  /*2fa0*/  IMAD.U32 R0, RZ, RZ, UR7 ;  /* 0x00000007ff007e24 */ /* 0x008fd8000f8e00ff */
[----:B------:R4:W-:Y:S01]  /*2fb0*/  @P0 ATOMS.AND RZ, [UR6], R0 ;  /* 0x00000000ffff098c */ /* 0x0009e2000a800006 */
[----:B------:R-:W-:Y:S05]  /*2fc0*/  BRA `(.L_x_71) ;  /* 0x0000000000147947 */ /* 0x000fea0003800000 */
.L_x_73:
[----:B------:R-:W-:-:S07]  /*2fd0*/  MOV R2, 0x2ff0 ;  /* 0x00002ff000027802 */ /* 0x000fce0000000f00 */
[----:B-1----:R-:W-:Y:S05]  /*2fe0*/  CALL.REL.NOINC `($__internal_0_$__cuda_sm10x_tcgen05_guardrail_trap_col_being_dealloced_not_returned_by_alloc) ;  /* 0x0000000000447944 */ /* 0x002fea0003c00000 */
[----:B------:R-:W-:Y:S05]  /*2ff0*/  BRA `(.L_x_71) ;  /* 0x0000000000087947 */ /* 0x000fea0003800000 */
.L_x_72:
[----:B------:R-:W-:-:S07]  /*3000*/  MOV R2, 0x3020 ;  /* 0x0000302000027802 */ /* 0x000fce0000000f00 */
[----:B-1----:R-:W-:Y:S05]  /*3010*/  CALL.REL.NOINC `($__internal_2_$__cuda_sm10x_tcgen05_guardrail_trap_unallocated_columns_being_dealloced) ;  /* 0x0000000000507944 */ /* 0x002fea0003c00000 */
.L_x_71:
[----:B------:R-:W-:Y:S01]  /*3020*/  NOP ;  /* 0x0000000000007918 */ /* 0x000fe20000000000 */
[----:B----4-:R-:W-:Y:S05]  /*3030*/  EXIT ;  /* 0x000000000000794d */ /* 0x010fea0003800000 */
.L_x_58:
[----:B------:R-:W2:Y:S02]  /*3040*/  SYNCS.PHASECHK.TRANS64.TRYWAIT P0, [UR11+0x3c000], RZ ;  /* 0x03c000ffff0075a7 */ /* 0x000ea4000800110b */
[----:B--2---:R-:W-:Y:S05]  /*3050*/  @!P0 BRA `(.L_x_58) ;  /* 0xfffffffc00f88947 */ /* 0x004fea000383ffff */
[----:B------:R-:W-:Y:S05]  /*3060*/  BRA `(.L_x_74) ;  /* 0xffffffe800ec7947 */ /* 0x000fea000383ffff */
.L_x_60:
[----:B------:R-:W2:Y:S02]  /*3070*/  SYNCS.PHASECHK.TRANS64.TRYWAIT P1, [UR11+0x3c020], RZ ;  /* 0x03c020ffff0075a7 */ /* 0x000ea4000802110b */
[----:B--2---:R-:W-:Y:S05]  /*3080*/  @!P1 BRA `(.L_x_60) ;  /* 0xfffffffc00f89947 */ /* 0x004fea000383ffff */
[----:B------:R-:W-:Y:S05]  /*3090*/  BRA `(.L_x_75) ;  /* 0xffffffec00dc7947 */ /* 0x000fea000383ffff */
.L_x_61:
[----:B------:R-:W3:Y:S02]  /*30a0*/  SYNCS.PHASECHK.TRANS64.TRYWAIT P0, [UR42+0x3c000], R3 ;  /* 0x03c00003ff0075a7 */ /* 0x000ee4000800112a */
[----:B---3--:R-:W-:Y:S05]  /*30b0*/  @!P0 BRA `(.L_x_61) ;  /* 0xfffffffc00f88947 */ /* 0x008fea000383ffff */
[----:B------:R-:W-:Y:S05]  /*30c0*/  BRA `(.L_x_76) ;  /* 0xfffffff000687947 */ /* 0x000fea000383ffff */
.L_x_63:
[----:B------:R-:W3:Y:S02]  /*30d0*/  SYNCS.PHASECHK.TRANS64.TRYWAIT P0, [UR42+0x3c020], R3 ;  /* 0x03c02003ff0075a7 */ /* 0x000ee4000800112a */
[----:B---3--:R-:W-:Y:S05]  /*30e0*/  @!P0 BRA `(.L_x_63) ;  /* 0xfffffffc00f88947 */ /* 0x008fea000383ffff */
[----:B------:R-:W-:Y:S05]  /*30f0*/  BRA `(.L_x_77) ;  /* 0xfffffff400807947 */ /* 0x000fea000383ffff */
        .weak           $__internal_0_$__cuda_sm10x_tcgen05_guardrail_trap_col_being_dealloced_not_returned_by_alloc
        .type           $__internal_0_$__cuda_sm10x_tcgen05_guardrail_trap_col_being_dealloced_not_returned_by_alloc,@function
        .size           $__internal_0_$__cuda_sm10x_tcgen05_guardrail_trap_col_being_dealloced_not_returned_by_alloc,($__internal_1_$__cuda_sm10x_tcgen05_guardrail_trap_phase_invalid_during_alloc - $__internal_0_$__cuda_sm10x_tcgen05_guardrail_trap_col_being_dealloced_not_returned_by_alloc)
$__internal_0_$__cuda_sm10x_tcgen05_guardrail_trap_col_being_dealloced_not_returned_by_alloc:
[----:B------:R-:W-:Y:S05]  /*3100*/  BPT.TRAP 0x1 ;  /* 0x000000040000795c */ /* 0x000fea0000300000 */
[----:B------:R-:W-:-:S04]  /*3110*/  IMAD.MOV.U32 R3, RZ, RZ, 0x0 ;  /* 0x00000000ff037424 */ /* 0x000fc800078e00ff */
[----:B------:R-:W-:Y:S05]  /*3120*/  RET.REL.NODEC R2 `(gluon_tcgen05) ;  /* 0xffffffcc02b47950 */ /* 0x000fea0003c3ffff */
        .weak           $__internal_1_$__cuda_sm10x_tcgen05_guardrail_trap_phase_invalid_during_alloc
        .type           $__internal_1_$__cuda_sm10x_tcgen05_guardrail_trap_phase_invalid_during_alloc,@function
        .size           $__internal_1_$__cuda_sm10x_tcgen05_guardrail_trap_phase_invalid_during_alloc,($__internal_2_$__cuda_sm10x_tcgen05_guardrail_trap_unallocated_columns_being_dealloced - $__internal_1_$__cuda_sm10x_tcgen05_guardrail_trap_phase_invalid_during_alloc)
$__internal_1_$__cuda_sm10x_tcgen05_guardrail_trap_phase_invalid_during_alloc:
[----:B------:R-:W-:Y:S05]  /*3130*/  BPT.TRAP 0x1 ;  /* 0x000000040000795c */ /* 0x000fea0000300000 */
[----:B------:R-:W-:-:S04]  /*3140*/  IMAD.MOV.U32 R3, RZ, RZ, 0x0 ;  /* 0x00000000ff037424 */ /* 0x000fc800078e00ff */
[----:B------:R-:W-:Y:S05]  /*3150*/  RET.REL.NODEC R2 `(gluon_tcgen05) ;  /* 0xffffffcc02a87950 */ /* 0x000fea0003c3ffff */
        .weak           $__internal_2_$__cuda_sm10x_tcgen05_guardrail_trap_unallocated_columns_being_dealloced
        .type           $__internal_2_$__cuda_sm10x_tcgen05_guardrail_trap_unallocated_columns_being_dealloced,@function
        .size           $__internal_2_$__cuda_sm10x_tcgen05_guardrail_trap_unallocated_columns_being_dealloced,(.L_x_81 - $__internal_2_$__cuda_sm10x_tcgen05_guardrail_trap_unallocated_columns_being_dealloced)
$__internal_2_$__cuda_sm10x_tcgen05_guardrail_trap_unallocated_columns_being_dealloced:
[----:B------:R-:W-:Y:S05]  /*3160*/  BPT.TRAP 0x1 ;  /* 0x000000040000795c */ /* 0x000fea0000300000 */
[----:B------:R-:W-:-:S04]  /*3170*/  IMAD.MOV.U32 R3, RZ, RZ, 0x0 ;  /* 0x00000000ff037424 */ /* 0x000fc800078e00ff */
[----:B------:R-:W-:Y:S05]  /*3180*/  RET.REL.NODEC R2 `(gluon_tcgen05) ;  /* 0xffffffcc029c7950 */ /* 0x000fea0003c3ffff */
.L_x_78:
[----:B------:R-:W-:-:S00]  /*3190*/  BRA `(.L_x_78) ;  /* 0xfffffffc00fc7947 */ /* 0x000fc0000383ffff */
[----:B------:R-:W-:-:S00]  /*31a0*/  NOP ;  /* 0x0000000000007918 */ /* 0x000fc00000000000 */
        /* <DEDUP_REMOVED lines=13> */
.L_x_81:


//--------------------- .nv.shared.gluon_tcgen05  --------------------------
	.section	.nv.shared.gluon_tcgen05,"aw",@nobits
	.sectionflags	@""
	.align	16
	.zero		1024


//--------------------- .nv.shared.reserved.0     --------------------------
	.section	.nv.shared.reserved.0,"aw",@nobits
	.align	8
	.weak		__nv_reservedSMEM_offset_0_alias
	.size		__nv_reservedSMEM_offset_0_alias, 0, 64
	.other		__nv_reservedSMEM_offset_0_alias,@"STO_CUDA_RESERVED_SHARED STV_DEFAULT"
__nv_reservedSMEM_offset_0_alias:
	.zero		0
.nv.shared.reserved.0:
	.zero		64
	.weak		__nv_reservedSMEM_allocation_phase
	.type		__nv_reservedSMEM_allocation_phase,@object
	.size		__nv_reservedSMEM_allocation_phase,(.L_0 - __nv_reservedSMEM_allocation_phase)
__nv_reservedSMEM_allocation_phase:
	.zero		1
.L_0:
	.zero		7
	.weak		__nv_reservedSMEM_devtool_atexit_pc
	.type		__nv_reservedSMEM_devtool_atexit_pc,@object
	.size		__nv_reservedSMEM_devtool_atexit_pc,(__nv_reservedSMEM_allocation_mask - __nv_reservedSMEM_devtool_atexit_pc)
__nv_reservedSMEM_devtool_atexit_pc:
	.zero		8
	.weak		__nv_reservedSMEM_allocation_mask
	.type		__nv_reservedSMEM_allocation_mask,@object
	.size		__nv_reservedSMEM_allocation_mask,(.L_2 - __nv_reservedSMEM_allocation_mask)
__nv_reservedSMEM_allocation_mask:
	.zero		4
.L_2:


//--------------------- .nv.constant0.gluon_tcgen05 --------------------------
	.section	.nv.constant0.gluon_tcgen05,"a",@progbits
	.sectionflags	@""
	.align	4
.nv.constant0.gluon_tcgen05:
	.zero		976


//--------------------- SYMBOLS --------------------------

	.type		.nv.reservedSmem.offset0,@object
	.size		.nv.reservedSmem.offset0,0x4
	.type		.nv.reservedSmem.cap,@object
	.size		.nv.reservedSmem.cap,0x4
